//
// Generated by NVIDIA NVVM Compiler
//
// Compiler Build ID: CL-36424714
// Cuda compilation tools, release 13.0, V13.0.88
// Based on NVVM 20.0.0
//

.version 9.0
.target sm_100
.address_size 64

	// .globl	_Z6assignPPiiii
.extern .func  (.param .b32 func_retval0) vprintf
(
	.param .b64 vprintf_param_0,
	.param .b64 vprintf_param_1
)
;
.global .align 1 .b8 $str[4] = {37, 100, 32};
.global .align 1 .b8 $str$1[2] = {10};

.visible .entry _Z6assignPPiiii(
	.param .u64 .ptr .align 1 _Z6assignPPiiii_param_0,
	.param .u32 _Z6assignPPiiii_param_1,
	.param .u32 _Z6assignPPiiii_param_2,
	.param .u32 _Z6assignPPiiii_param_3
)
{
	.reg .pred 	%p<12>;
	.reg .b32 	%r<28>;
	.reg .b64 	%rd<107>;

	ld.param.u64 	%rd5, [_Z6assignPPiiii_param_0];
	ld.param.u32 	%r17, [_Z6assignPPiiii_param_1];
	ld.param.u32 	%r18, [_Z6assignPPiiii_param_2];
	ld.param.u32 	%r19, [_Z6assignPPiiii_param_3];
	min.s32 	%r20, %r17, %r18;
	setp.lt.s32 	%p1, %r20, 1;
	@%p1 bra 	$L__BB0_16;
	and.b32  	%r1, %r18, 15;
	add.s32 	%r2, %r1, -1;
	and.b32  	%r3, %r18, 7;
	add.s32 	%r4, %r3, -1;
	and.b32  	%r5, %r18, 2147483632;
	and.b32  	%r6, %r18, 3;
	neg.s32 	%r7, %r5;
	cvta.to.global.u64 	%rd1, %rd5;
	mov.b32 	%r23, 0;
$L__BB0_2:
	setp.lt.u32 	%p2, %r18, 16;
	mul.wide.u32 	%rd6, %r23, 8;
	add.s64 	%rd2, %rd1, %rd6;
	mov.b32 	%r26, 0;
	@%p2 bra 	$L__BB0_5;
	mov.b64 	%rd106, 0;
	mov.u32 	%r24, %r7;
$L__BB0_4:
	.pragma "nounroll";
	ld.global.u64 	%rd8, [%rd2];
	cvta.to.global.u64 	%rd9, %rd8;
	add.s64 	%rd10, %rd9, %rd106;
	st.global.u32 	[%rd10], %r19;
	ld.global.u64 	%rd11, [%rd2];
	cvta.to.global.u64 	%rd12, %rd11;
	add.s64 	%rd13, %rd12, %rd106;
	st.global.u32 	[%rd13+4], %r19;
	ld.global.u64 	%rd14, [%rd2];
	cvta.to.global.u64 	%rd15, %rd14;
	add.s64 	%rd16, %rd15, %rd106;
	st.global.u32 	[%rd16+8], %r19;
	ld.global.u64 	%rd17, [%rd2];
	cvta.to.global.u64 	%rd18, %rd17;
	add.s64 	%rd19, %rd18, %rd106;
	st.global.u32 	[%rd19+12], %r19;
	ld.global.u64 	%rd20, [%rd2];
	cvta.to.global.u64 	%rd21, %rd20;
	add.s64 	%rd22, %rd21, %rd106;
	st.global.u32 	[%rd22+16], %r19;
	ld.global.u64 	%rd23, [%rd2];
	cvta.to.global.u64 	%rd24, %rd23;
	add.s64 	%rd25, %rd24, %rd106;
	st.global.u32 	[%rd25+20], %r19;
	ld.global.u64 	%rd26, [%rd2];
	cvta.to.global.u64 	%rd27, %rd26;
	add.s64 	%rd28, %rd27, %rd106;
	st.global.u32 	[%rd28+24], %r19;
	ld.global.u64 	%rd29, [%rd2];
	cvta.to.global.u64 	%rd30, %rd29;
	add.s64 	%rd31, %rd30, %rd106;
	st.global.u32 	[%rd31+28], %r19;
	ld.global.u64 	%rd32, [%rd2];
	cvta.to.global.u64 	%rd33, %rd32;
	add.s64 	%rd34, %rd33, %rd106;
	st.global.u32 	[%rd34+32], %r19;
	ld.global.u64 	%rd35, [%rd2];
	cvta.to.global.u64 	%rd36, %rd35;
	add.s64 	%rd37, %rd36, %rd106;
	st.global.u32 	[%rd37+36], %r19;
	ld.global.u64 	%rd38, [%rd2];
	cvta.to.global.u64 	%rd39, %rd38;
	add.s64 	%rd40, %rd39, %rd106;
	st.global.u32 	[%rd40+40], %r19;
	ld.global.u64 	%rd41, [%rd2];
	cvta.to.global.u64 	%rd42, %rd41;
	add.s64 	%rd43, %rd42, %rd106;
	st.global.u32 	[%rd43+44], %r19;
	ld.global.u64 	%rd44, [%rd2];
	cvta.to.global.u64 	%rd45, %rd44;
	add.s64 	%rd46, %rd45, %rd106;
	st.global.u32 	[%rd46+48], %r19;
	ld.global.u64 	%rd47, [%rd2];
	cvta.to.global.u64 	%rd48, %rd47;
	add.s64 	%rd49, %rd48, %rd106;
	st.global.u32 	[%rd49+52], %r19;
	ld.global.u64 	%rd50, [%rd2];
	cvta.to.global.u64 	%rd51, %rd50;
	add.s64 	%rd52, %rd51, %rd106;
	st.global.u32 	[%rd52+56], %r19;
	ld.global.u64 	%rd53, [%rd2];
	cvta.to.global.u64 	%rd54, %rd53;
	add.s64 	%rd55, %rd54, %rd106;
	st.global.u32 	[%rd55+60], %r19;
	add.s32 	%r24, %r24, 16;
	add.s64 	%rd106, %rd106, 64;
	setp.ne.s32 	%p3, %r24, 0;
	mov.u32 	%r26, %r5;
	@%p3 bra 	$L__BB0_4;
$L__BB0_5:
	setp.eq.s32 	%p4, %r1, 0;
	@%p4 bra 	$L__BB0_15;
	setp.lt.u32 	%p5, %r2, 7;
	@%p5 bra 	$L__BB0_8;
	ld.global.u64 	%rd56, [%rd2];
	cvta.to.global.u64 	%rd57, %rd56;
	mul.wide.u32 	%rd58, %r26, 4;
	add.s64 	%rd59, %rd57, %rd58;
	st.global.u32 	[%rd59], %r19;
	ld.global.u64 	%rd60, [%rd2];
	cvta.to.global.u64 	%rd61, %rd60;
	add.s64 	%rd62, %rd61, %rd58;
	st.global.u32 	[%rd62+4], %r19;
	ld.global.u64 	%rd63, [%rd2];
	cvta.to.global.u64 	%rd64, %rd63;
	add.s64 	%rd65, %rd64, %rd58;
	st.global.u32 	[%rd65+8], %r19;
	ld.global.u64 	%rd66, [%rd2];
	cvta.to.global.u64 	%rd67, %rd66;
	add.s64 	%rd68, %rd67, %rd58;
	st.global.u32 	[%rd68+12], %r19;
	ld.global.u64 	%rd69, [%rd2];
	cvta.to.global.u64 	%rd70, %rd69;
	add.s64 	%rd71, %rd70, %rd58;
	st.global.u32 	[%rd71+16], %r19;
	ld.global.u64 	%rd72, [%rd2];
	cvta.to.global.u64 	%rd73, %rd72;
	add.s64 	%rd74, %rd73, %rd58;
	st.global.u32 	[%rd74+20], %r19;
	ld.global.u64 	%rd75, [%rd2];
	cvta.to.global.u64 	%rd76, %rd75;
	add.s64 	%rd77, %rd76, %rd58;
	st.global.u32 	[%rd77+24], %r19;
	ld.global.u64 	%rd78, [%rd2];
	cvta.to.global.u64 	%rd79, %rd78;
	add.s64 	%rd80, %rd79, %rd58;
	st.global.u32 	[%rd80+28], %r19;
	add.s32 	%r26, %r26, 8;
$L__BB0_8:
	setp.eq.s32 	%p6, %r3, 0;
	@%p6 bra 	$L__BB0_15;
	setp.lt.u32 	%p7, %r4, 3;
	@%p7 bra 	$L__BB0_11;
	ld.global.u64 	%rd81, [%rd2];
	cvta.to.global.u64 	%rd82, %rd81;
	mul.wide.u32 	%rd83, %r26, 4;
	add.s64 	%rd84, %rd82, %rd83;
	st.global.u32 	[%rd84], %r19;
	ld.global.u64 	%rd85, [%rd2];
	cvta.to.global.u64 	%rd86, %rd85;
	add.s64 	%rd87, %rd86, %rd83;
	st.global.u32 	[%rd87+4], %r19;
	ld.global.u64 	%rd88, [%rd2];
	cvta.to.global.u64 	%rd89, %rd88;
	add.s64 	%rd90, %rd89, %rd83;
	st.global.u32 	[%rd90+8], %r19;
	ld.global.u64 	%rd91, [%rd2];
	cvta.to.global.u64 	%rd92, %rd91;
	add.s64 	%rd93, %rd92, %rd83;
	st.global.u32 	[%rd93+12], %r19;
	add.s32 	%r26, %r26, 4;
$L__BB0_11:
	setp.eq.s32 	%p8, %r6, 0;
	@%p8 bra 	$L__BB0_15;
	setp.eq.s32 	%p9, %r6, 1;
	ld.global.u64 	%rd94, [%rd2];
	cvta.to.global.u64 	%rd95, %rd94;
	mul.wide.u32 	%rd96, %r26, 4;
	add.s64 	%rd97, %rd95, %rd96;
	st.global.u32 	[%rd97], %r19;
	@%p9 bra 	$L__BB0_15;
	setp.eq.s32 	%p10, %r6, 2;
	ld.global.u64 	%rd98, [%rd2];
	cvta.to.global.u64 	%rd99, %rd98;
	add.s64 	%rd101, %rd99, %rd96;
	st.global.u32 	[%rd101+4], %r19;
	@%p10 bra 	$L__BB0_15;
	ld.global.u64 	%rd102, [%rd2];
	cvta.to.global.u64 	%rd103, %rd102;
	add.s64 	%rd105, %rd103, %rd96;
	st.global.u32 	[%rd105+8], %r19;
$L__BB0_15:
	add.s32 	%r23, %r23, 1;
	setp.ne.s32 	%p11, %r23, %r17;
	@%p11 bra 	$L__BB0_2;
$L__BB0_16:
	ret;

}
	// .globl	_Z11printTensorPPiii
.visible .entry _Z11printTensorPPiii(
	.param .u64 .ptr .align 1 _Z11printTensorPPiii_param_0,
	.param .u32 _Z11printTensorPPiii_param_1,
	.param .u32 _Z11printTensorPPiii_param_2
)
{
	.local .align 8 .b8 	__local_depot1[8];
	.reg .b64 	%SP;
	.reg .b64 	%SPL;
	.reg .pred 	%p<17>;
	.reg .b32 	%r<142>;
	.reg .b64 	%rd<104>;

	mov.u64 	%SPL, __local_depot1;
	cvta.local.u64 	%SP, %SPL;
	ld.param.u32 	%r21, [_Z11printTensorPPiii_param_1];
	ld.param.u32 	%r22, [_Z11printTensorPPiii_param_2];
	setp.lt.s32 	%p1, %r21, 1;
	@%p1 bra 	$L__BB1_23;
	setp.lt.s32 	%p2, %r22, 1;
	@%p2 bra 	$L__BB1_17;
	and.b32  	%r1, %r22, 15;
	and.b32  	%r2, %r22, 7;
	and.b32  	%r3, %r22, 3;
	mov.b32 	%r135, 0;
	mov.u64 	%rd100, $str$1;
	add.u64 	%rd49, %SP, 0;
	mov.u64 	%rd85, $str;
$L__BB1_3:
	ld.param.u64 	%rd102, [_Z11printTensorPPiii_param_0];
	setp.lt.u32 	%p7, %r22, 16;
	cvta.to.global.u64 	%rd10, %rd102;
	mul.wide.u32 	%rd11, %r135, 8;
	add.s64 	%rd1, %rd10, %rd11;
	mov.b32 	%r138, 0;
	@%p7 bra 	$L__BB1_6;
	and.b32  	%r37, %r22, 2147483632;
	neg.s32 	%r136, %r37;
	mov.b64 	%rd103, 0;
$L__BB1_5:
	.pragma "nounroll";
	and.b32  	%r138, %r22, 2147483632;
	ld.global.u64 	%rd13, [%rd1];
	add.s64 	%rd14, %rd13, %rd103;
	ld.u32 	%r38, [%rd14];
	add.u64 	%rd15, %SP, 0;
	add.u64 	%rd16, %SPL, 0;
	st.local.u32 	[%rd16], %r38;
	mov.u64 	%rd17, $str;
	cvta.global.u64 	%rd18, %rd17;
	{ // callseq 5, 0
	.param .b64 param0;
	st.param.b64 	[param0], %rd18;
	.param .b64 param1;
	st.param.b64 	[param1], %rd15;
	.param .b32 retval0;
	call.uni (retval0), 
	vprintf, 
	(
	param0, 
	param1
	);
	ld.param.b32 	%r39, [retval0];
	} // callseq 5
	ld.global.u64 	%rd19, [%rd1];
	add.s64 	%rd20, %rd19, %rd103;
	ld.u32 	%r41, [%rd20+4];
	st.local.u32 	[%rd16], %r41;
	{ // callseq 6, 0
	.param .b64 param0;
	st.param.b64 	[param0], %rd18;
	.param .b64 param1;
	st.param.b64 	[param1], %rd15;
	.param .b32 retval0;
	call.uni (retval0), 
	vprintf, 
	(
	param0, 
	param1
	);
	ld.param.b32 	%r42, [retval0];
	} // callseq 6
	ld.global.u64 	%rd21, [%rd1];
	add.s64 	%rd22, %rd21, %rd103;
	ld.u32 	%r44, [%rd22+8];
	st.local.u32 	[%rd16], %r44;
	{ // callseq 7, 0
	.param .b64 param0;
	st.param.b64 	[param0], %rd18;
	.param .b64 param1;
	st.param.b64 	[param1], %rd15;
	.param .b32 retval0;
	call.uni (retval0), 
	vprintf, 
	(
	param0, 
	param1
	);
	ld.param.b32 	%r45, [retval0];
	} // callseq 7
	ld.global.u64 	%rd23, [%rd1];
	add.s64 	%rd24, %rd23, %rd103;
	ld.u32 	%r47, [%rd24+12];
	st.local.u32 	[%rd16], %r47;
	{ // callseq 8, 0
	.param .b64 param0;
	st.param.b64 	[param0], %rd18;
	.param .b64 param1;
	st.param.b64 	[param1], %rd15;
	.param .b32 retval0;
	call.uni (retval0), 
	vprintf, 
	(
	param0, 
	param1
	);
	ld.param.b32 	%r48, [retval0];
	} // callseq 8
	ld.global.u64 	%rd25, [%rd1];
	add.s64 	%rd26, %rd25, %rd103;
	ld.u32 	%r50, [%rd26+16];
	st.local.u32 	[%rd16], %r50;
	{ // callseq 9, 0
	.param .b64 param0;
	st.param.b64 	[param0], %rd18;
	.param .b64 param1;
	st.param.b64 	[param1], %rd15;
	.param .b32 retval0;
	call.uni (retval0), 
	vprintf, 
	(
	param0, 
	param1
	);
	ld.param.b32 	%r51, [retval0];
	} // callseq 9
	ld.global.u64 	%rd27, [%rd1];
	add.s64 	%rd28, %rd27, %rd103;
	ld.u32 	%r53, [%rd28+20];
	st.local.u32 	[%rd16], %r53;
	{ // callseq 10, 0
	.param .b64 param0;
	st.param.b64 	[param0], %rd18;
	.param .b64 param1;
	st.param.b64 	[param1], %rd15;
	.param .b32 retval0;
	call.uni (retval0), 
	vprintf, 
	(
	param0, 
	param1
	);
	ld.param.b32 	%r54, [retval0];
	} // callseq 10
	ld.global.u64 	%rd29, [%rd1];
	add.s64 	%rd30, %rd29, %rd103;
	ld.u32 	%r56, [%rd30+24];
	st.local.u32 	[%rd16], %r56;
	{ // callseq 11, 0
	.param .b64 param0;
	st.param.b64 	[param0], %rd18;
	.param .b64 param1;
	st.param.b64 	[param1], %rd15;
	.param .b32 retval0;
	call.uni (retval0), 
	vprintf, 
	(
	param0, 
	param1
	);
	ld.param.b32 	%r57, [retval0];
	} // callseq 11
	ld.global.u64 	%rd31, [%rd1];
	add.s64 	%rd32, %rd31, %rd103;
	ld.u32 	%r59, [%rd32+28];
	st.local.u32 	[%rd16], %r59;
	{ // callseq 12, 0
	.param .b64 param0;
	st.param.b64 	[param0], %rd18;
	.param .b64 param1;
	st.param.b64 	[param1], %rd15;
	.param .b32 retval0;
	call.uni (retval0), 
	vprintf, 
	(
	param0, 
	param1
	);
	ld.param.b32 	%r60, [retval0];
	} // callseq 12
	ld.global.u64 	%rd33, [%rd1];
	add.s64 	%rd34, %rd33, %rd103;
	ld.u32 	%r62, [%rd34+32];
	st.local.u32 	[%rd16], %r62;
	{ // callseq 13, 0
	.param .b64 param0;
	st.param.b64 	[param0], %rd18;
	.param .b64 param1;
	st.param.b64 	[param1], %rd15;
	.param .b32 retval0;
	call.uni (retval0), 
	vprintf, 
	(
	param0, 
	param1
	);
	ld.param.b32 	%r63, [retval0];
	} // callseq 13
	ld.global.u64 	%rd35, [%rd1];
	add.s64 	%rd36, %rd35, %rd103;
	ld.u32 	%r65, [%rd36+36];
	st.local.u32 	[%rd16], %r65;
	{ // callseq 14, 0
	.param .b64 param0;
	st.param.b64 	[param0], %rd18;
	.param .b64 param1;
	st.param.b64 	[param1], %rd15;
	.param .b32 retval0;
	call.uni (retval0), 
	vprintf, 
	(
	param0, 
	param1
	);
	ld.param.b32 	%r66, [retval0];
	} // callseq 14
	ld.global.u64 	%rd37, [%rd1];
	add.s64 	%rd38, %rd37, %rd103;
	ld.u32 	%r68, [%rd38+40];
	st.local.u32 	[%rd16], %r68;
	{ // callseq 15, 0
	.param .b64 param0;
	st.param.b64 	[param0], %rd18;
	.param .b64 param1;
	st.param.b64 	[param1], %rd15;
	.param .b32 retval0;
	call.uni (retval0), 
	vprintf, 
	(
	param0, 
	param1
	);
	ld.param.b32 	%r69, [retval0];
	} // callseq 15
	ld.global.u64 	%rd39, [%rd1];
	add.s64 	%rd40, %rd39, %rd103;
	ld.u32 	%r71, [%rd40+44];
	st.local.u32 	[%rd16], %r71;
	{ // callseq 16, 0
	.param .b64 param0;
	st.param.b64 	[param0], %rd18;
	.param .b64 param1;
	st.param.b64 	[param1], %rd15;
	.param .b32 retval0;
	call.uni (retval0), 
	vprintf, 
	(
	param0, 
	param1
	);
	ld.param.b32 	%r72, [retval0];
	} // callseq 16
	ld.global.u64 	%rd41, [%rd1];
	add.s64 	%rd42, %rd41, %rd103;
	ld.u32 	%r74, [%rd42+48];
	st.local.u32 	[%rd16], %r74;
	{ // callseq 17, 0
	.param .b64 param0;
	st.param.b64 	[param0], %rd18;
	.param .b64 param1;
	st.param.b64 	[param1], %rd15;
	.param .b32 retval0;
	call.uni (retval0), 
	vprintf, 
	(
	param0, 
	param1
	);
	ld.param.b32 	%r75, [retval0];
	} // callseq 17
	ld.global.u64 	%rd43, [%rd1];
	add.s64 	%rd44, %rd43, %rd103;
	ld.u32 	%r77, [%rd44+52];
	st.local.u32 	[%rd16], %r77;
	{ // callseq 18, 0
	.param .b64 param0;
	st.param.b64 	[param0], %rd18;
	.param .b64 param1;
	st.param.b64 	[param1], %rd15;
	.param .b32 retval0;
	call.uni (retval0), 
	vprintf, 
	(
	param0, 
	param1
	);
	ld.param.b32 	%r78, [retval0];
	} // callseq 18
	ld.global.u64 	%rd45, [%rd1];
	add.s64 	%rd46, %rd45, %rd103;
	ld.u32 	%r80, [%rd46+56];
	st.local.u32 	[%rd16], %r80;
	{ // callseq 19, 0
	.param .b64 param0;
	st.param.b64 	[param0], %rd18;
	.param .b64 param1;
	st.param.b64 	[param1], %rd15;
	.param .b32 retval0;
	call.uni (retval0), 
	vprintf, 
	(
	param0, 
	param1
	);
	ld.param.b32 	%r81, [retval0];
	} // callseq 19
	ld.global.u64 	%rd47, [%rd1];
	add.s64 	%rd48, %rd47, %rd103;
	ld.u32 	%r83, [%rd48+60];
	st.local.u32 	[%rd16], %r83;
	{ // callseq 20, 0
	.param .b64 param0;
	st.param.b64 	[param0], %rd18;
	.param .b64 param1;
	st.param.b64 	[param1], %rd15;
	.param .b32 retval0;
	call.uni (retval0), 
	vprintf, 
	(
	param0, 
	param1
	);
	ld.param.b32 	%r84, [retval0];
	} // callseq 20
	add.s32 	%r136, %r136, 16;
	add.s64 	%rd103, %rd103, 64;
	setp.ne.s32 	%p8, %r136, 0;
	@%p8 bra 	$L__BB1_5;
$L__BB1_6:
	setp.eq.s32 	%p9, %r1, 0;
	@%p9 bra 	$L__BB1_16;
	cvta.to.local.u64 	%rd4, %rd49;
	add.s32 	%r86, %r1, -1;
	setp.lt.u32 	%p10, %r86, 7;
	@%p10 bra 	$L__BB1_9;
	ld.global.u64 	%rd50, [%rd1];
	mul.wide.u32 	%rd51, %r138, 4;
	add.s64 	%rd52, %rd50, %rd51;
	ld.u32 	%r87, [%rd52];
	st.local.u32 	[%rd4], %r87;
	cvta.global.u64 	%rd54, %rd85;
	{ // callseq 21, 0
	.param .b64 param0;
	st.param.b64 	[param0], %rd54;
	.param .b64 param1;
	st.param.b64 	[param1], %rd49;
	.param .b32 retval0;
	call.uni (retval0), 
	vprintf, 
	(
	param0, 
	param1
	);
	ld.param.b32 	%r88, [retval0];
	} // callseq 21
	ld.global.u64 	%rd56, [%rd1];
	add.s64 	%rd57, %rd56, %rd51;
	ld.u32 	%r90, [%rd57+4];
	st.local.u32 	[%rd4], %r90;
	{ // callseq 22, 0
	.param .b64 param0;
	st.param.b64 	[param0], %rd54;
	.param .b64 param1;
	st.param.b64 	[param1], %rd49;
	.param .b32 retval0;
	call.uni (retval0), 
	vprintf, 
	(
	param0, 
	param1
	);
	ld.param.b32 	%r91, [retval0];
	} // callseq 22
	ld.global.u64 	%rd58, [%rd1];
	add.s64 	%rd59, %rd58, %rd51;
	ld.u32 	%r93, [%rd59+8];
	st.local.u32 	[%rd4], %r93;
	{ // callseq 23, 0
	.param .b64 param0;
	st.param.b64 	[param0], %rd54;
	.param .b64 param1;
	st.param.b64 	[param1], %rd49;
	.param .b32 retval0;
	call.uni (retval0), 
	vprintf, 
	(
	param0, 
	param1
	);
	ld.param.b32 	%r94, [retval0];
	} // callseq 23
	ld.global.u64 	%rd60, [%rd1];
	add.s64 	%rd61, %rd60, %rd51;
	ld.u32 	%r96, [%rd61+12];
	st.local.u32 	[%rd4], %r96;
	{ // callseq 24, 0
	.param .b64 param0;
	st.param.b64 	[param0], %rd54;
	.param .b64 param1;
	st.param.b64 	[param1], %rd49;
	.param .b32 retval0;
	call.uni (retval0), 
	vprintf, 
	(
	param0, 
	param1
	);
	ld.param.b32 	%r97, [retval0];
	} // callseq 24
	ld.global.u64 	%rd62, [%rd1];
	add.s64 	%rd63, %rd62, %rd51;
	ld.u32 	%r99, [%rd63+16];
	st.local.u32 	[%rd4], %r99;
	{ // callseq 25, 0
	.param .b64 param0;
	st.param.b64 	[param0], %rd54;
	.param .b64 param1;
	st.param.b64 	[param1], %rd49;
	.param .b32 retval0;
	call.uni (retval0), 
	vprintf, 
	(
	param0, 
	param1
	);
	ld.param.b32 	%r100, [retval0];
	} // callseq 25
	ld.global.u64 	%rd64, [%rd1];
	add.s64 	%rd65, %rd64, %rd51;
	ld.u32 	%r102, [%rd65+20];
	st.local.u32 	[%rd4], %r102;
	{ // callseq 26, 0
	.param .b64 param0;
	st.param.b64 	[param0], %rd54;
	.param .b64 param1;
	st.param.b64 	[param1], %rd49;
	.param .b32 retval0;
	call.uni (retval0), 
	vprintf, 
	(
	param0, 
	param1
	);
	ld.param.b32 	%r103, [retval0];
	} // callseq 26
	ld.global.u64 	%rd66, [%rd1];
	add.s64 	%rd67, %rd66, %rd51;
	ld.u32 	%r105, [%rd67+24];
	st.local.u32 	[%rd4], %r105;
	{ // callseq 27, 0
	.param .b64 param0;
	st.param.b64 	[param0], %rd54;
	.param .b64 param1;
	st.param.b64 	[param1], %rd49;
	.param .b32 retval0;
	call.uni (retval0), 
	vprintf, 
	(
	param0, 
	param1
	);
	ld.param.b32 	%r106, [retval0];
	} // callseq 27
	ld.global.u64 	%rd68, [%rd1];
	add.s64 	%rd69, %rd68, %rd51;
	ld.u32 	%r108, [%rd69+28];
	st.local.u32 	[%rd4], %r108;
	{ // callseq 28, 0
	.param .b64 param0;
	st.param.b64 	[param0], %rd54;
	.param .b64 param1;
	st.param.b64 	[param1], %rd49;
	.param .b32 retval0;
	call.uni (retval0), 
	vprintf, 
	(
	param0, 
	param1
	);
	ld.param.b32 	%r109, [retval0];
	} // callseq 28
	add.s32 	%r138, %r138, 8;
$L__BB1_9:
	setp.eq.s32 	%p11, %r2, 0;
	@%p11 bra 	$L__BB1_16;
	add.s32 	%r111, %r2, -1;
	setp.lt.u32 	%p12, %r111, 3;
	@%p12 bra 	$L__BB1_12;
	ld.global.u64 	%rd70, [%rd1];
	mul.wide.u32 	%rd71, %r138, 4;
	add.s64 	%rd72, %rd70, %rd71;
	ld.u32 	%r112, [%rd72];
	st.local.u32 	[%rd4], %r112;
	cvta.global.u64 	%rd74, %rd85;
	{ // callseq 29, 0
	.param .b64 param0;
	st.param.b64 	[param0], %rd74;
	.param .b64 param1;
	st.param.b64 	[param1], %rd49;
	.param .b32 retval0;
	call.uni (retval0), 
	vprintf, 
	(
	param0, 
	param1
	);
	ld.param.b32 	%r113, [retval0];
	} // callseq 29
	ld.global.u64 	%rd76, [%rd1];
	add.s64 	%rd77, %rd76, %rd71;
	ld.u32 	%r115, [%rd77+4];
	st.local.u32 	[%rd4], %r115;
	{ // callseq 30, 0
	.param .b64 param0;
	st.param.b64 	[param0], %rd74;
	.param .b64 param1;
	st.param.b64 	[param1], %rd49;
	.param .b32 retval0;
	call.uni (retval0), 
	vprintf, 
	(
	param0, 
	param1
	);
	ld.param.b32 	%r116, [retval0];
	} // callseq 30
	ld.global.u64 	%rd78, [%rd1];
	add.s64 	%rd79, %rd78, %rd71;
	ld.u32 	%r118, [%rd79+8];
	st.local.u32 	[%rd4], %r118;
	{ // callseq 31, 0
	.param .b64 param0;
	st.param.b64 	[param0], %rd74;
	.param .b64 param1;
	st.param.b64 	[param1], %rd49;
	.param .b32 retval0;
	call.uni (retval0), 
	vprintf, 
	(
	param0, 
	param1
	);
	ld.param.b32 	%r119, [retval0];
	} // callseq 31
	ld.global.u64 	%rd80, [%rd1];
	add.s64 	%rd81, %rd80, %rd71;
	ld.u32 	%r121, [%rd81+12];
	st.local.u32 	[%rd4], %r121;
	{ // callseq 32, 0
	.param .b64 param0;
	st.param.b64 	[param0], %rd74;
	.param .b64 param1;
	st.param.b64 	[param1], %rd49;
	.param .b32 retval0;
	call.uni (retval0), 
	vprintf, 
	(
	param0, 
	param1
	);
	ld.param.b32 	%r122, [retval0];
	} // callseq 32
	add.s32 	%r138, %r138, 4;
$L__BB1_12:
	setp.eq.s32 	%p13, %r3, 0;
	@%p13 bra 	$L__BB1_16;
	setp.eq.s32 	%p14, %r3, 1;
	ld.global.u64 	%rd82, [%rd1];
	mul.wide.u32 	%rd83, %r138, 4;
	add.s64 	%rd84, %rd82, %rd83;
	ld.u32 	%r124, [%rd84];
	st.local.u32 	[%rd4], %r124;
	cvta.global.u64 	%rd86, %rd85;
	{ // callseq 33, 0
	.param .b64 param0;
	st.param.b64 	[param0], %rd86;
	.param .b64 param1;
	st.param.b64 	[param1], %rd49;
	.param .b32 retval0;
	call.uni (retval0), 
	vprintf, 
	(
	param0, 
	param1
	);
	ld.param.b32 	%r125, [retval0];
	} // callseq 33
	@%p14 bra 	$L__BB1_16;
	setp.eq.s32 	%p15, %r3, 2;
	ld.global.u64 	%rd88, [%rd1];
	add.s64 	%rd90, %rd88, %rd83;
	ld.u32 	%r127, [%rd90+4];
	st.local.u32 	[%rd4], %r127;
	cvta.global.u64 	%rd92, %rd85;
	{ // callseq 34, 0
	.param .b64 param0;
	st.param.b64 	[param0], %rd92;
	.param .b64 param1;
	st.param.b64 	[param1], %rd49;
	.param .b32 retval0;
	call.uni (retval0), 
	vprintf, 
	(
	param0, 
	param1
	);
	ld.param.b32 	%r128, [retval0];
	} // callseq 34
	@%p15 bra 	$L__BB1_16;
	ld.global.u64 	%rd94, [%rd1];
	add.s64 	%rd96, %rd94, %rd83;
	ld.u32 	%r130, [%rd96+8];
	st.local.u32 	[%rd4], %r130;
	cvta.global.u64 	%rd98, %rd85;
	{ // callseq 35, 0
	.param .b64 param0;
	st.param.b64 	[param0], %rd98;
	.param .b64 param1;
	st.param.b64 	[param1], %rd49;
	.param .b32 retval0;
	call.uni (retval0), 
	vprintf, 
	(
	param0, 
	param1
	);
	ld.param.b32 	%r131, [retval0];
	} // callseq 35
$L__BB1_16:
	cvta.global.u64 	%rd101, %rd100;
	{ // callseq 36, 0
	.param .b64 param0;
	st.param.b64 	[param0], %rd101;
	.param .b64 param1;
	st.param.b64 	[param1], 0;
	.param .b32 retval0;
	call.uni (retval0), 
	vprintf, 
	(
	param0, 
	param1
	);
	ld.param.b32 	%r133, [retval0];
	} // callseq 36
	add.s32 	%r135, %r135, 1;
	setp.eq.s32 	%p16, %r135, %r21;
	@%p16 bra 	$L__BB1_23;
	bra.uni 	$L__BB1_3;
$L__BB1_17:
	and.b32  	%r15, %r21, 3;
	setp.lt.u32 	%p3, %r21, 4;
	@%p3 bra 	$L__BB1_20;
	and.b32  	%r16, %r21, 2147483644;
	mov.b32 	%r140, 0;
	mov.u64 	%rd6, $str$1;
$L__BB1_19:
	cvta.global.u64 	%rd7, %rd6;
	{ // callseq 0, 0
	.param .b64 param0;
	st.param.b64 	[param0], %rd7;
	.param .b64 param1;
	st.param.b64 	[param1], 0;
	.param .b32 retval0;
	call.uni (retval0), 
	vprintf, 
	(
	param0, 
	param1
	);
	ld.param.b32 	%r24, [retval0];
	} // callseq 0
	{ // callseq 1, 0
	.param .b64 param0;
	st.param.b64 	[param0], %rd7;
	.param .b64 param1;
	st.param.b64 	[param1], 0;
	.param .b32 retval0;
	call.uni (retval0), 
	vprintf, 
	(
	param0, 
	param1
	);
	ld.param.b32 	%r26, [retval0];
	} // callseq 1
	{ // callseq 2, 0
	.param .b64 param0;
	st.param.b64 	[param0], %rd7;
	.param .b64 param1;
	st.param.b64 	[param1], 0;
	.param .b32 retval0;
	call.uni (retval0), 
	vprintf, 
	(
	param0, 
	param1
	);
	ld.param.b32 	%r28, [retval0];
	} // callseq 2
	{ // callseq 3, 0
	.param .b64 param0;
	st.param.b64 	[param0], %rd7;
	.param .b64 param1;
	st.param.b64 	[param1], 0;
	.param .b32 retval0;
	call.uni (retval0), 
	vprintf, 
	(
	param0, 
	param1
	);
	ld.param.b32 	%r30, [retval0];
	} // callseq 3
	add.s32 	%r140, %r140, 4;
	setp.ne.s32 	%p4, %r140, %r16;
	@%p4 bra 	$L__BB1_19;
$L__BB1_20:
	setp.eq.s32 	%p5, %r15, 0;
	@%p5 bra 	$L__BB1_23;
	mov.b32 	%r141, 0;
	mov.u64 	%rd8, $str$1;
$L__BB1_22:
	.pragma "nounroll";
	cvta.global.u64 	%rd9, %rd8;
	{ // callseq 4, 0
	.param .b64 param0;
	st.param.b64 	[param0], %rd9;
	.param .b64 param1;
	st.param.b64 	[param1], 0;
	.param .b32 retval0;
	call.uni (retval0), 
	vprintf, 
	(
	param0, 
	param1
	);
	ld.param.b32 	%r33, [retval0];
	} // callseq 4
	add.s32 	%r141, %r141, 1;
	setp.ne.s32 	%p6, %r141, %r15;
	@%p6 bra 	$L__BB1_22;
$L__BB1_23:
	ret;

}


// ===== COMPILED SASS (sm_100) =====

	.target	sm_100

	.elftype	@"ET_EXEC"


//--------------------- .note.nv.tkinfo           --------------------------
	.section	.note.nv.tkinfo,"",@"SHT_NOTE"
	.sectionflags	@"SHF_NOTE_NV_TKINFO"
	.tkinfo
        /*0018*/ 	.word	0x00000002
        /*0030*/ 	.string	""
        /*0030*/ 	.string	"ptxas"
        /*0030*/ 	.string	"Cuda compilation tools, release 13.0, V13.0.88"
        /*0030*/ 	.string	"Build cuda_13.0.r13.0/compiler.36424714_0"
        /*0030*/ 	.string	"-arch sm_100 -m 64 "



//--------------------- .note.nv.cuinfo           --------------------------
	.section	.note.nv.cuinfo,"",@"SHT_NOTE"
	.sectionflags	@"SHF_NOTE_NV_CUINFO"
        /*0018*/ 	.short	0x0002
        /*001a*/ 	.short	0x0064
        /*001c*/ 	.short	0x0082
	.zero		2


//--------------------- .nv.info                  --------------------------
	.section	.nv.info,"",@"SHT_CUDA_INFO"
	.align	4


	//----- nvinfo : EIATTR_REGCOUNT
	.align		4
        /*0000*/ 	.byte	0x04, 0x2f
        /*0002*/ 	.short	(.L_3 - .L_2)
	.align		4
.L_2:
        /*0004*/ 	.word	index@(_Z6assignPPiiii)
        /*0008*/ 	.word	0x00000018


	//----- nvinfo : EIATTR_FRAME_SIZE
	.align		4
.L_3:
        /*000c*/ 	.byte	0x04, 0x11
        /*000e*/ 	.short	(.L_5 - .L_4)
	.align		4
.L_4:
        /*0010*/ 	.word	index@(_Z6assignPPiiii)
        /*0014*/ 	.word	0x00000000


	//----- nvinfo : EIATTR_REGCOUNT
	.align		4
.L_5:
        /*0018*/ 	.byte	0x04, 0x2f
        /*001a*/ 	.short	(.L_7 - .L_6)
	.align		4
.L_6:
        /*001c*/ 	.word	index@(_Z11printTensorPPiii)
        /*0020*/ 	.word	0x0000001d


	//----- nvinfo : EIATTR_FRAME_SIZE
	.align		4
.L_7:
        /*0024*/ 	.byte	0x04, 0x11
        /*0026*/ 	.short	(.L_9 - .L_8)
	.align		4
.L_8:
        /*0028*/ 	.word	index@(_Z11printTensorPPiii)
        /*002c*/ 	.word	0x00000008


	//----- nvinfo : EIATTR_MIN_STACK_SIZE
	.align		4
.L_9:
        /*0030*/ 	.byte	0x04, 0x12
        /*0032*/ 	.short	(.L_11 - .L_10)
	.align		4
.L_10:
        /*0034*/ 	.word	index@(_Z11printTensorPPiii)
        /*0038*/ 	.word	0x00000008


	//----- nvinfo : EIATTR_MIN_STACK_SIZE
	.align		4
.L_11:
        /*003c*/ 	.byte	0x04, 0x12
        /*003e*/ 	.short	(.L_13 - .L_12)
	.align		4
.L_12:
        /*0040*/ 	.word	index@(_Z6assignPPiiii)
        /*0044*/ 	.word	0x00000000
.L_13:


//--------------------- .nv.compat                --------------------------
	.section	.nv.compat,"",@"SHT_CUDA_COMPAT_INFO"
	.align	4
        /*0000*/ 	.byte	0x02, 0x09, 0x00, 0x00, 0x02, 0x02, 0x01, 0x00, 0x02, 0x05, 0x05, 0x00, 0x03, 0x07, 0x01, 0x01
        /*0010*/ 	.byte	0x02, 0x03, 0x00, 0x00, 0x02, 0x06, 0x01, 0x00, 0x04, 0x0b, 0x08, 0x00, 0x09, 0x00, 0x00, 0x00
        /*0020*/ 	.byte	0x00, 0x00, 0x00, 0x00


//--------------------- .nv.info._Z11printTensorPPiii --------------------------
	.section	.nv.info._Z11printTensorPPiii,"",@"SHT_CUDA_INFO"
	.sectionflags	@""
	.align	4


	//----- nvinfo : EIATTR_CUDA_API_VERSION
	.align		4
        /*0000*/ 	.byte	0x04, 0x37
        /*0002*/ 	.short	(.L_15 - .L_14)
.L_14:
        /*0004*/ 	.word	0x00000082


	//----- nvinfo : EIATTR_KPARAM_INFO
	.align		4
.L_15:
        /*0008*/ 	.byte	0x04, 0x17
        /*000a*/ 	.short	(.L_17 - .L_16)
.L_16:
        /*000c*/ 	.word	0x00000000
        /*0010*/ 	.short	0x0002
        /*0012*/ 	.short	0x000c
        /*0014*/ 	.byte	0x00, 0xf0, 0x11, 0x00


	//----- nvinfo : EIATTR_KPARAM_INFO
	.align		4
.L_17:
        /*0018*/ 	.byte	0x04, 0x17
        /*001a*/ 	.short	(.L_19 - .L_18)
.L_18:
        /*001c*/ 	.word	0x00000000
        /*0020*/ 	.short	0x0001
        /*0022*/ 	.short	0x0008
        /*0024*/ 	.byte	0x00, 0xf0, 0x11, 0x00


	//----- nvinfo : EIATTR_KPARAM_INFO
	.align		4
.L_19:
        /*0028*/ 	.byte	0x04, 0x17
        /*002a*/ 	.short	(.L_21 - .L_20)
.L_20:
        /*002c*/ 	.word	0x00000000
        /*0030*/ 	.short	0x0000
        /*0032*/ 	.short	0x0000
        /*0034*/ 	.byte	0x00, 0xf5, 0x21, 0x00


	//----- nvinfo : EIATTR_SPARSE_MMA_MASK
	.align		4
.L_21:
        /*0038*/ 	.byte	0x03, 0x50
        /*003a*/ 	.short	0x0000


	//----- nvinfo : EIATTR_MAXREG_COUNT
	.align		4
        /*003c*/ 	.byte	0x03, 0x1b
        /*003e*/ 	.short	0x00ff


	//----- nvinfo : EIATTR_EXTERNS
	.align		4
        /*0040*/ 	.byte	0x04, 0x0f
        /*0042*/ 	.short	(.L_23 - .L_22)


	//   ....[0]....
	.align		4
.L_22:
        /*0044*/ 	.word	index@(vprintf)


	//----- nvinfo : EIATTR_MERCURY_ISA_VERSION
	.align		4
.L_23:
        /*0048*/ 	.byte	0x03, 0x5f
        /*004a*/ 	.short	0x0101


	//----- nvinfo : EIATTR_VRC_CTA_INIT_COUNT
	.align		4
        /*004c*/ 	.byte	0x02, 0x4a
	.zero		1
	.zero		1


	//----- nvinfo : EIATTR_SYSCALL_OFFSETS
	.align		4
        /*0050*/ 	.byte	0x04, 0x46
        /*0052*/ 	.short	(.L_25 - .L_24)


	//   ....[0]....
.L_24:
        /*0054*/ 	.word	0x00000320


	//   ....[1]....
        /*0058*/ 	.word	0x000003f0


	//   ....[2]....
        /*005c*/ 	.word	0x000004c0


	//   ....[3]....
        /*0060*/ 	.word	0x00000590


	//   ....[4]....
        /*0064*/ 	.word	0x00000660


	//   ....[5]....
        /*0068*/ 	.word	0x00000730


	//   ....[6]....
        /*006c*/ 	.word	0x00000800


	//   ....[7]....
        /*0070*/ 	.word	0x000008d0


	//   ....[8]....
        /*0074*/ 	.word	0x000009a0


	//   ....[9]....
        /*0078*/ 	.word	0x00000a70


	//   ....[10]....
        /*007c*/ 	.word	0x00000b40


	//   ....[11]....
        /*0080*/ 	.word	0x00000c10


	//   ....[12]....
        /*0084*/ 	.word	0x00000ce0


	//   ....[13]....
        /*0088*/ 	.word	0x00000db0


	//   ....[14]....
        /*008c*/ 	.word	0x00000e80


	//   ....[15]....
        /*0090*/ 	.word	0x00000f50


	//   ....[16]....
        /*0094*/ 	.word	0x000010e0


	//   ....[17]....
        /*0098*/ 	.word	0x000011a0


	//   ....[18]....
        /*009c*/ 	.word	0x00001260


	//   ....[19]....
        /*00a0*/ 	.word	0x00001320


	//   ....[20]....
        /*00a4*/ 	.word	0x000013e0


	//   ....[21]....
        /*00a8*/ 	.word	0x000014a0


	//   ....[22]....
        /*00ac*/ 	.word	0x00001560


	//   ....[23]....
        /*00b0*/ 	.word	0x00001620


	//   ....[24]....
        /*00b4*/ 	.word	0x00001750


	//   ....[25]....
        /*00b8*/ 	.word	0x00001810


	//   ....[26]....
        /*00bc*/ 	.word	0x000018d0


	//   ....[27]....
        /*00c0*/ 	.word	0x00001990


	//   ....[28]....
        /*00c4*/ 	.word	0x00001ac0


	//   ....[29]....
        /*00c8*/ 	.word	0x00001bd0


	//   ....[30]....
        /*00cc*/ 	.word	0x00001cb0


	//   ....[31]....
        /*00d0*/ 	.word	0x00001d30


	//   ....[32]....
        /*00d4*/ 	.word	0x00001e90


	//   ....[33]....
        /*00d8*/ 	.word	0x00001f00


	//   ....[34]....
        /*00dc*/ 	.word	0x00001f70


	//   ....[35]....
        /*00e0*/ 	.word	0x00001fe0


	//   ....[36]....
        /*00e4*/ 	.word	0x000020f0


	//----- nvinfo : EIATTR_EXIT_INSTR_OFFSETS
	.align		4
.L_25:
        /*00e8*/ 	.byte	0x04, 0x1c
        /*00ea*/ 	.short	(.L_27 - .L_26)


	//   ....[0]....
.L_26:
        /*00ec*/ 	.word	0x00000080


	//   ....[1]....
        /*00f0*/ 	.word	0x00001d70


	//   ....[2]....
        /*00f4*/ 	.word	0x00002030


	//   ....[3]....
        /*00f8*/ 	.word	0x00002120


	//----- nvinfo : EIATTR_CRS_STACK_SIZE
	.align		4
.L_27:
        /*00fc*/ 	.byte	0x04, 0x1e
        /*00fe*/ 	.short	(.L_29 - .L_28)
.L_28:
        /*0100*/ 	.word	0x00000000


	//----- nvinfo : EIATTR_CBANK_PARAM_SIZE
	.align		4
.L_29:
        /*0104*/ 	.byte	0x03, 0x19
        /*0106*/ 	.short	0x0010


	//----- nvinfo : EIATTR_PARAM_CBANK
	.align		4
        /*0108*/ 	.byte	0x04, 0x0a
        /*010a*/ 	.short	(.L_31 - .L_30)
	.align		4
.L_30:
        /*010c*/ 	.word	index@(.nv.constant0._Z11printTensorPPiii)
        /*0110*/ 	.short	0x0380
        /*0112*/ 	.short	0x0010


	//----- nvinfo : EIATTR_SW_WAR
	.align		4
.L_31:
        /*0114*/ 	.byte	0x04, 0x36
        /*0116*/ 	.short	(.L_33 - .L_32)
.L_32:
        /*0118*/ 	.word	0x00000008
.L_33:


//--------------------- .nv.info._Z6assignPPiiii  --------------------------
	.section	.nv.info._Z6assignPPiiii,"",@"SHT_CUDA_INFO"
	.sectionflags	@""
	.align	4


	//----- nvinfo : EIATTR_CUDA_API_VERSION
	.align		4
        /*0000*/ 	.byte	0x04, 0x37
        /*0002*/ 	.short	(.L_35 - .L_34)
.L_34:
        /*0004*/ 	.word	0x00000082


	//----- nvinfo : EIATTR_KPARAM_INFO
	.align		4
.L_35:
        /*0008*/ 	.byte	0x04, 0x17
        /*000a*/ 	.short	(.L_37 - .L_36)
.L_36:
        /*000c*/ 	.word	0x00000000
        /*0010*/ 	.short	0x0003
        /*0012*/ 	.short	0x0010
        /*0014*/ 	.byte	0x00, 0xf0, 0x11, 0x00


	//----- nvinfo : EIATTR_KPARAM_INFO
	.align		4
.L_37:
        /*0018*/ 	.byte	0x04, 0x17
        /*001a*/ 	.short	(.L_39 - .L_38)
.L_38:
        /*001c*/ 	.word	0x00000000
        /*0020*/ 	.short	0x0002
        /*0022*/ 	.short	0x000c
        /*0024*/ 	.byte	0x00, 0xf0, 0x11, 0x00


	//----- nvinfo : EIATTR_KPARAM_INFO
	.align		4
.L_39:
        /*0028*/ 	.byte	0x04, 0x17
        /*002a*/ 	.short	(.L_41 - .L_40)
.L_40:
        /*002c*/ 	.word	0x00000000
        /*0030*/ 	.short	0x0001
        /*0032*/ 	.short	0x0008
        /*0034*/ 	.byte	0x00, 0xf0, 0x11, 0x00


	//----- nvinfo : EIATTR_KPARAM_INFO
	.align		4
.L_41:
        /*0038*/ 	.byte	0x04, 0x17
        /*003a*/ 	.short	(.L_43 - .L_42)
.L_42:
        /*003c*/ 	.word	0x00000000
        /*0040*/ 	.short	0x0000
        /*0042*/ 	.short	0x0000
        /*0044*/ 	.byte	0x00, 0xf5, 0x21, 0x00


	//----- nvinfo : EIATTR_SPARSE_MMA_MASK
	.align		4
.L_43:
        /*0048*/ 	.byte	0x03, 0x50
        /*004a*/ 	.short	0x0000


	//----- nvinfo : EIATTR_MAXREG_COUNT
	.align		4
        /*004c*/ 	.byte	0x03, 0x1b
        /*004e*/ 	.short	0x00ff


	//----- nvinfo : EIATTR_MERCURY_ISA_VERSION
	.align		4
        /*0050*/ 	.byte	0x03, 0x5f
        /*0052*/ 	.short	0x0101


	//----- nvinfo : EIATTR_VRC_CTA_INIT_COUNT
	.align		4
        /*0054*/ 	.byte	0x02, 0x4a
	.zero		1
	.zero		1


	//----- nvinfo : EIATTR_EXIT_INSTR_OFFSETS
	.align		4
        /*0058*/ 	.byte	0x04, 0x1c
        /*005a*/ 	.short	(.L_45 - .L_44)


	//   ....[0]....
.L_44:
        /*005c*/ 	.word	0x00000040


	//   ....[1]....
        /*0060*/ 	.word	0x00000a10


	//----- nvinfo : EIATTR_CBANK_PARAM_SIZE
	.align		4
.L_45:
        /*0064*/ 	.byte	0x03, 0x19
        /*0066*/ 	.short	0x0014


	//----- nvinfo : EIATTR_PARAM_CBANK
	.align		4
        /*0068*/ 	.byte	0x04, 0x0a
        /*006a*/ 	.short	(.L_47 - .L_46)
	.align		4
.L_46:
        /*006c*/ 	.word	index@(.nv.constant0._Z6assignPPiiii)
        /*0070*/ 	.short	0x0380
        /*0072*/ 	.short	0x0014


	//----- nvinfo : EIATTR_SW_WAR
	.align		4
.L_47:
        /*0074*/ 	.byte	0x04, 0x36
        /*0076*/ 	.short	(.L_49 - .L_48)
.L_48:
        /*0078*/ 	.word	0x00000008
.L_49:


//--------------------- .nv.callgraph             --------------------------
	.section	.nv.callgraph,"",@"SHT_CUDA_CALLGRAPH"
	.align	4
	.sectionentsize	8
	.align		4
        /*0000*/ 	.word	0x00000000
	.align		4
        /*0004*/ 	.word	0xffffffff
	.align		4
        /*0008*/ 	.word	index@(_Z11printTensorPPiii)
	.align		4
        /*000c*/ 	.word	index@(vprintf)
	.align		4
        /*0010*/ 	.word	0x00000000
	.align		4
        /*0014*/ 	.word	0xfffffffe
	.align		4
        /*0018*/ 	.word	0x00000000
	.align		4
        /*001c*/ 	.word	0xfffffffd
	.align		4
        /*0020*/ 	.word	0x00000000
	.align		4
        /*0024*/ 	.word	0xfffffffc


//--------------------- .nv.constant4             --------------------------
	.section	.nv.constant4,"a",@progbits
	.align	8
	.align		8
.nv.constant4:
        /*0000*/ 	.dword	vprintf
	.align		8
        /*0008*/ 	.dword	$str
	.align		8
        /*0010*/ 	.dword	$str$1


//--------------------- .text._Z11printTensorPPiii --------------------------
	.section	.text._Z11printTensorPPiii,"ax",@progbits
	.align	128
        .global         _Z11printTensorPPiii
        .type           _Z11printTensorPPiii,@function
        .size           _Z11printTensorPPiii,(.L_x_54 - _Z11printTensorPPiii)
        .other          _Z11printTensorPPiii,@"STO_CUDA_ENTRY STV_DEFAULT"
_Z11printTensorPPiii:
.text._Z11printTensorPPiii:
[----:B------:R-:W0:Y:S01]  /*0000*/  LDC R1, c[0x0][0x37c] ;  /* 0x0000df00ff017b82 */ /* 0x000e220000000800 */
[----:B------:R-:W1:Y:S01]  /*0010*/  LDCU UR36, c[0x0][0x388] ;  /* 0x00007100ff2477ac */ /* 0x000e620008000800 */
[----:B0-----:R-:W-:Y:S01]  /*0020*/  VIADD R1, R1, 0xfffffff8 ;  /* 0xfffffff801017836 */ /* 0x001fe20000000000 */
[----:B------:R-:W0:Y:S04]  /*0030*/  LDCU UR38, c[0x0][0x2f8] ;  /* 0x00005f00ff2677ac */ /* 0x000e280008000800 */
[----:B------:R-:W-:Y:S01]  /*0040*/  R2UR UR4, R1 ;  /* 0x00000000010472ca */ /* 0x000fe200000e0000 */
[----:B------:R-:W2:Y:S01]  /*0050*/  LDCU UR39, c[0x0][0x2fc] ;  /* 0x00005f80ff2777ac */ /* 0x000ea20008000800 */
[----:B-1----:R-:W-:-:S06]  /*0060*/  UISETP.GE.AND UP0, UPT, UR36, 0x1, UPT ;  /* 0x000000012400788c */ /* 0x002fcc000bf06270 */
[----:B------:R-:W-:-:S13]  /*0070*/  PLOP3.LUT P0, PT, PT, PT, UP0, 0x80, 0x8 ;  /* 0x000000000008781c */ /* 0x000fda0003f0f008 */
[----:B0-2---:R-:W-:Y:S05]  /*0080*/  @!P0 EXIT ;  /* 0x000000000000894d */ /* 0x005fea0003800000 */
[----:B------:R-:W0:Y:S01]  /*0090*/  LDCU UR40, c[0x0][0x38c] ;  /* 0x00007180ff2877ac */ /* 0x000e220008000800 */
[----:B------:R-:W-:-:S04]  /*00a0*/  UIADD3 UR38, UP0, UPT, UR4, UR38, URZ ;  /* 0x0000002604267290 */ /* 0x000fc8000ff1e0ff */
[----:B------:R-:W-:Y:S02]  /*00b0*/  UIADD3.X UR39, UPT, UPT, URZ, UR39, URZ, UP0, !UPT ;  /* 0x00000027ff277290 */ /* 0x000fe400087fe4ff */
[----:B0-----:R-:W-:-:S09]  /*00c0*/  UISETP.GE.AND UP0, UPT, UR40, 0x1, UPT ;  /* 0x000000012800788c */ /* 0x001fd2000bf06270 */
[----:B------:R-:W-:Y:S05]  /*00d0*/  BRA.U !UP0, `(.L_x_0) ;  /* 0x0000001d082c7547 */ /* 0x000fea000b800000 */
[----:B------:R-:W-:Y:S01]  /*00e0*/  IMAD.MOV.U32 R25, RZ, RZ, RZ ;  /* 0x000000ffff197224 */ /* 0x000fe200078e00ff */
[----:B------:R-:W-:Y:S02]  /*00f0*/  ULOP3.LUT UR42, UR40, 0xf, URZ, 0xc0, !UPT ;  /* 0x0000000f282a7892 */ /* 0x000fe4000f8ec0ff */
[----:B------:R-:W-:Y:S01]  /*0100*/  ULOP3.LUT UR43, UR40, 0x7, URZ, 0xc0, !UPT ;  /* 0x00000007282b7892 */ /* 0x000fe2000f8ec0ff */
[----:B------:R-:W0:Y:S01]  /*0110*/  LDCU.64 UR36, c[0x0][0x358] ;  /* 0x00006b00ff2477ac */ /* 0x000e220008000a00 */
[----:B------:R-:W1:Y:S01]  /*0120*/  LDCU UR41, c[0x0][0x38c] ;  /* 0x00007180ff2977ac */ /* 0x000e620008000800 */
[----:B------:R-:W-:-:S12]  /*0130*/  ULOP3.LUT UR40, UR40, 0x3, URZ, 0xc0, !UPT ;  /* 0x0000000328287892 */ /* 0x000fd8000f8ec0ff */
.L_x_37:
[----:B------:R-:W2:Y:S01]  /*0140*/  LDCU UR4, c[0x0][0x38c] ;  /* 0x00007180ff0477ac */ /* 0x000ea20008000800 */
[----:B------:R-:W3:Y:S01]  /*0150*/  LDC.64 R16, c[0x0][0x380] ;  /* 0x0000e000ff107b82 */ /* 0x000ee20000000a00 */
[----:B------:R-:W-:Y:S01]  /*0160*/  IMAD.MOV.U32 R22, RZ, RZ, RZ ;  /* 0x000000ffff167224 */ /* 0x000fe200078e00ff */
[----:B--2---:R-:W-:Y:S01]  /*0170*/  UISETP.GE.U32.AND UP0, UPT, UR4, 0x10, UPT ;  /* 0x000000100400788c */ /* 0x004fe2000bf06070 */
[----:B---3--:R-:W-:-:S08]  /*0180*/  IMAD.WIDE.U32 R16, R25, 0x8, R16 ;  /* 0x0000000819107825 */ /* 0x008fd000078e0010 */
[----:B------:R-:W-:Y:S05]  /*0190*/  BRA.U !UP0, `(.L_x_1) ;  /* 0x0000000d08847547 */ /* 0x000fea000b800000 */
[----:B------:R-:W-:Y:S01]  /*01a0*/  ULOP3.LUT UR4, UR4, 0x7ffffff0, URZ, 0xc0, !UPT ;  /* 0x7ffffff004047892 */ /* 0x000fe2000f8ec0ff */
[----:B------:R-:W-:Y:S01]  /*01b0*/  HFMA2 R24, -RZ, RZ, 0, 0 ;  /* 0x00000000ff187431 */ /* 0x000fe200000001ff */
[----:B------:R-:W-:Y:S01]  /*01c0*/  BSSY.RECONVERGENT B6, `(.L_x_1) ;  /* 0x00000de000067945 */ /* 0x000fe20003800200 */
[----:B------:R-:W-:Y:S01]  /*01d0*/  IMAD.MOV.U32 R23, RZ, RZ, RZ ;  /* 0x000000ffff177224 */ /* 0x000fe200078e00ff */
[----:B------:R-:W-:-:S06]  /*01e0*/  UIADD3 UR4, UPT, UPT, -UR4, URZ, URZ ;  /* 0x000000ff04047290 */ /* 0x000fcc000fffe1ff */
[----:B------:R-:W-:-:S07]  /*01f0*/  IMAD.U32 R19, RZ, RZ, UR4 ;  /* 0x00000004ff137e24 */ /* 0x000fce000f8e00ff */
.L_x_18:
[----:B0-----:R-:W2:Y:S01]  /*0200*/  LDG.E.64 R2, desc[UR36][R16.64] ;  /* 0x0000002410027981 */ /* 0x001ea2000c1e1b00 */
[----:B------:R-:W-:Y:S01]  /*0210*/  MOV R18, 0x0 ;  /* 0x0000000000127802 */ /* 0x000fe20000000f00 */
[----:B------:R-:W0:Y:S01]  /*0220*/  LDCU.64 UR4, c[0x4][0x8] ;  /* 0x01000100ff0477ac */ /* 0x000e220008000a00 */
[----:B--2---:R-:W-:-:S05]  /*0230*/  IADD3 R8, P0, PT, R2, R24, RZ ;  /* 0x0000001802087210 */ /* 0x004fca0007f1e0ff */
[----:B------:R-:W-:-:S05]  /*0240*/  IMAD.X R9, R3, 0x1, R23, P0 ;  /* 0x0000000103097824 */ /* 0x000fca00000e0617 */
[----:B------:R-:W2:Y:S01]  /*0250*/  LD.E R0, desc[UR36][R8.64] ;  /* 0x0000002408007980 */ /* 0x000ea2000c101900 */
[----:B------:R3:W4:Y:S01]  /*0260*/  LDC.64 R2, c[0x4][R18] ;  /* 0x0100000012027b82 */ /* 0x0007220000000a00 */
[----:B------:R-:W-:Y:S01]  /*0270*/  IADD3 R19, PT, PT, R19, 0x10, RZ ;  /* 0x0000001013137810 */ /* 0x000fe20007ffe0ff */
[----:B-1----:R-:W-:Y:S01]  /*0280*/  ULOP3.LUT UR6, UR41, 0x7ffffff0, URZ, 0xc0, !UPT ;  /* 0x7ffffff029067892 */ /* 0x002fe2000f8ec0ff */
[----:B0-----:R-:W-:Y:S01]  /*0290*/  IMAD.U32 R4, RZ, RZ, UR4 ;  /* 0x00000004ff047e24 */ /* 0x001fe2000f8e00ff */
[----:B------:R-:W-:Y:S01]  /*02a0*/  MOV R7, UR39 ;  /* 0x0000002700077c02 */ /* 0x000fe20008000f00 */
[----:B------:R-:W-:Y:S01]  /*02b0*/  IMAD.U32 R5, RZ, RZ, UR5 ;  /* 0x00000005ff057e24 */ /* 0x000fe2000f8e00ff */
[----:B------:R-:W-:Y:S01]  /*02c0*/  ISETP.NE.AND P0, PT, R19, RZ, PT ;  /* 0x000000ff1300720c */ /* 0x000fe20003f05270 */
[----:B------:R-:W-:Y:S02]  /*02d0*/  IMAD.U32 R6, RZ, RZ, UR38 ;  /* 0x00000026ff067e24 */ /* 0x000fe4000f8e00ff */
[----:B------:R-:W-:Y:S01]  /*02e0*/  IMAD.U32 R22, RZ, RZ, UR6 ;  /* 0x00000006ff167e24 */ /* 0x000fe2000f8e00ff */
[----:B------:R-:W-:Y:S01]  /*02f0*/  P2R R26, PR, RZ, 0x1 ;  /* 0x00000001ff1a7803 */ /* 0x000fe20000000000 */
[----:B--2-4-:R3:W-:Y:S08]  /*0300*/  STL [R1], R0 ;  /* 0x0000000001007387 */ /* 0x0147f00000100800 */
[----:B------:R-:W-:-:S07]  /*0310*/  LEPC R20, `(.L_x_2) ;  /* 0x000000001014794e */ /* 0x000fce0000000000 */
[----:B---3--:R-:W-:Y:S05]  /*0320*/  CALL.ABS.NOINC R2 ;  /* 0x0000000002007343 */ /* 0x008fea0003c00000 */
.L_x_2:
[----:B------:R-:W2:Y:S01]  /*0330*/  LDG.E.64 R2, desc[UR36][R16.64] ;  /* 0x0000002410027981 */ /* 0x000ea2000c1e1b00 */
[----:B------:R-:W0:Y:S01]  /*0340*/  LDCU.64 UR4, c[0x4][0x8] ;  /* 0x01000100ff0477ac */ /* 0x000e220008000a00 */
[----:B--2---:R-:W-:-:S05]  /*0350*/  IADD3 R8, P0, PT, R2, R24, RZ ;  /* 0x0000001802087210 */ /* 0x004fca0007f1e0ff */
[----:B------:R-:W-:-:S05]  /*0360*/  IMAD.X R9, R3, 0x1, R23, P0 ;  /* 0x0000000103097824 */ /* 0x000fca00000e0617 */
[----:B------:R-:W2:Y:S01]  /*0370*/  LD.E R0, desc[UR36][R8.64+0x4] ;  /* 0x0000042408007980 */ /* 0x000ea2000c101900 */
[----:B------:R1:W3:Y:S01]  /*0380*/  LDC.64 R2, c[0x4][R18] ;  /* 0x0100000012027b82 */ /* 0x0002e20000000a00 */
[----:B0-----:R-:W-:Y:S01]  /*0390*/  IMAD.U32 R4, RZ, RZ, UR4 ;  /* 0x00000004ff047e24 */ /* 0x001fe2000f8e00ff */
[----:B------:R-:W-:Y:S01]  /*03a0*/  MOV R5, UR5 ;  /* 0x0000000500057c02 */ /* 0x000fe20008000f00 */
[----:B------:R-:W-:Y:S02]  /*03b0*/  IMAD.U32 R6, RZ, RZ, UR38 ;  /* 0x00000026ff067e24 */ /* 0x000fe4000f8e00ff */
[----:B------:R-:W-:Y:S01]  /*03c0*/  IMAD.U32 R7, RZ, RZ, UR39 ;  /* 0x00000027ff077e24 */ /* 0x000fe2000f8e00ff */
[----:B--23--:R1:W-:Y:S06]  /*03d0*/  STL [R1], R0 ;  /* 0x0000000001007387 */ /* 0x00c3ec0000100800 */
[----:B------:R-:W-:-:S07]  /*03e0*/  LEPC R20, `(.L_x_3) ;  /* 0x000000001014794e */ /* 0x000fce0000000000 */
[----:B-1----:R-:W-:Y:S05]  /*03f0*/  CALL.ABS.NOINC R2 ;  /* 0x0000000002007343 */ /* 0x002fea0003c00000 */
.L_x_3:
[----:B------:R-:W2:Y:S01]  /*0400*/  LDG.E.64 R2, desc[UR36][R16.64] ;  /* 0x0000002410027981 */ /* 0x000ea2000c1e1b00 */
[----:B------:R-:W0:Y:S01]  /*0410*/  LDCU.64 UR4, c[0x4][0x8] ;  /* 0x01000100ff0477ac */ /* 0x000e220008000a00 */
[----:B--2---:R-:W-:-:S05]  /*0420*/  IADD3 R8, P0, PT, R2, R24, RZ ;  /* 0x0000001802087210 */ /* 0x004fca0007f1e0ff */
[----:B------:R-:W-:-:S05]  /*0430*/  IMAD.X R9, R3, 0x1, R23, P0 ;  /* 0x0000000103097824 */ /* 0x000fca00000e0617 */
[----:B------:R-:W2:Y:S01]  /*0440*/  LD.E R0, desc[UR36][R8.64+0x8] ;  /* 0x0000082408007980 */ /* 0x000ea2000c101900 */
[----:B------:R1:W3:Y:S01]  /*0450*/  LDC.64 R2, c[0x4][R18] ;  /* 0x0100000012027b82 */ /* 0x0002e20000000a00 */
[----:B0-----:R-:W-:Y:S01]  /*0460*/  MOV R4, UR4 ;  /* 0x0000000400047c02 */ /* 0x001fe20008000f00 */
[----:B------:R-:W-:Y:S02]  /*0470*/  IMAD.U32 R5, RZ, RZ, UR5 ;  /* 0x00000005ff057e24 */ /* 0x000fe4000f8e00ff */
[----:B------:R-:W-:Y:S02]  /*0480*/  IMAD.U32 R6, RZ, RZ, UR38 ;  /* 0x00000026ff067e24 */ /* 0x000fe4000f8e00ff */
[----:B------:R-:W-:Y:S01]  /*0490*/  IMAD.U32 R7, RZ, RZ, UR39 ;  /* 0x00000027ff077e24 */ /* 0x000fe2000f8e00ff */
[----:B--23--:R1:W-:Y:S06]  /*04a0*/  STL [R1], R0 ;  /* 0x0000000001007387 */ /* 0x00c3ec0000100800 */
[----:B------:R-:W-:-:S07]  /*04b0*/  LEPC R20, `(.L_x_4) ;  /* 0x000000001014794e */ /* 0x000fce0000000000 */
[----:B-1----:R-:W-:Y:S05]  /*04c0*/  CALL.ABS.NOINC R2 ;  /* 0x0000000002007343 */ /* 0x002fea0003c00000 */
.L_x_4:
[----:B------:R-:W2:Y:S01]  /*04d0*/  LDG.E.64 R2, desc[UR36][R16.64] ;  /* 0x0000002410027981 */ /* 0x000ea2000c1e1b00 */
[----:B------:R-:W0:Y:S01]  /*04e0*/  LDCU.64 UR4, c[0x4][0x8] ;  /* 0x01000100ff0477ac */ /* 0x000e220008000a00 */
[----:B--2---:R-:W-:-:S04]  /*04f0*/  IADD3 R8, P0, PT, R2, R24, RZ ;  /* 0x0000001802087210 */ /* 0x004fc80007f1e0ff */
[----:B------:R-:W-:-:S05]  /*0500*/  IADD3.X R9, PT, PT, R3, R23, RZ, P0, !PT ;  /* 0x0000001703097210 */ /* 0x000fca00007fe4ff */
        /* <DEDUP_REMOVED lines=9> */
.L_x_5:
        /* <DEDUP_REMOVED lines=13> */
.L_x_6:
        /* <DEDUP_REMOVED lines=13> */
.L_x_7:
        /* <DEDUP_REMOVED lines=13> */
.L_x_8:
        /* <DEDUP_REMOVED lines=13> */
.L_x_9:
        /* <DEDUP_REMOVED lines=13> */
.L_x_10:
        /* <DEDUP_REMOVED lines=13> */
.L_x_11:
        /* <DEDUP_REMOVED lines=13> */
.L_x_12:
        /* <DEDUP_REMOVED lines=13> */
.L_x_13:
[----:B------:R-:W2:Y:S01]  /*0c20*/  LDG.E.64 R2, desc[UR36][R16.64] ;  /* 0x0000002410027981 */ /* 0x000ea2000c1e1b00 */
[----:B------:R-:W0:Y:S01]  /*0c30*/  LDCU.64 UR4, c[0x4][0x8] ;  /* 0x01000100ff0477ac */ /* 0x000e220008000a00 */
[----:B--2---:R-:W-:-:S05]  /*0c40*/  IADD3 R8, P0, PT, R2, R24, RZ ;  /* 0x0000001802087210 */ /* 0x004fca0007f1e0ff */
[----:B------:R-:W-:-:S05]  /*0c50*/  IMAD.X R9, R3, 0x1, R23, P0 ;  /* 0x0000000103097824 */ /* 0x000fca00000e0617 */
[----:B------:R-:W2:Y:S01]  /*0c60*/  LD.E R0, desc[UR36][R8.64+0x30] ;  /* 0x0000302408007980 */ /* 0x000ea2000c101900 */
[----:B------:R1:W3:Y:S01]  /*0c70*/  LDC.64 R2, c[0x4][R18] ;  /* 0x0100000012027b82 */ /* 0x0002e20000000a00 */
[----:B0-----:R-:W-:Y:S01]  /*0c80*/  MOV R4, UR4 ;  /* 0x0000000400047c02 */ /* 0x001fe20008000f00 */
[----:B------:R-:W-:Y:S01]  /*0c90*/  IMAD.U32 R5, RZ, RZ, UR5 ;  /* 0x00000005ff057e24 */ /* 0x000fe2000f8e00ff */
[----:B------:R-:W-:Y:S01]  /*0ca0*/  MOV R7, UR39 ;  /* 0x0000002700077c02 */ /* 0x000fe20008000f00 */
[----:B------:R-:W-:Y:S01]  /*0cb0*/  IMAD.U32 R6, RZ, RZ, UR38 ;  /* 0x00000026ff067e24 */ /* 0x000fe2000f8e00ff */
[----:B--23--:R1:W-:Y:S06]  /*0cc0*/  STL [R1], R0 ;  /* 0x0000000001007387 */ /* 0x00c3ec0000100800 */
[----:B------:R-:W-:-:S07]  /*0cd0*/  LEPC R20, `(.L_x_14) ;  /* 0x000000001014794e */ /* 0x000fce0000000000 */
[----:B-1----:R-:W-:Y:S05]  /*0ce0*/  CALL.ABS.NOINC R2 ;  /* 0x0000000002007343 */ /* 0x002fea0003c00000 */
.L_x_14:
        /* <DEDUP_REMOVED lines=13> */
.L_x_15:
        /* <DEDUP_REMOVED lines=13> */
.L_x_16:
        /* <DEDUP_REMOVED lines=13> */
.L_x_17:
[----:B------:R-:W-:Y:S02]  /*0f60*/  ISETP.NE.AND P6, PT, R26, RZ, PT ;  /* 0x000000ff1a00720c */ /* 0x000fe40003fc5270 */
[----:B------:R-:W-:-:S05]  /*0f70*/  IADD3 R24, P0, PT, R24, 0x40, RZ ;  /* 0x0000004018187810 */ /* 0x000fca0007f1e0ff */
[----:B------:R-:W-:-:S06]  /*0f80*/  IMAD.X R23, RZ, RZ, R23, P0 ;  /* 0x000000ffff177224 */ /* 0x000fcc00000e0617 */
[----:B------:R-:W-:Y:S05]  /*0f90*/  @P6 BRA `(.L_x_18) ;  /* 0xfffffff000986947 */ /* 0x000fea000383ffff */
[----:B------:R-:W-:Y:S05]  /*0fa0*/  BSYNC.RECONVERGENT B6 ;  /* 0x0000000000067941 */ /* 0x000fea0003800200 */
.L_x_1:
[----:B------:R-:W-:-:S09]  /*0fb0*/  UISETP.NE.AND UP0, UPT, UR42, URZ, UPT ;  /* 0x000000ff2a00728c */ /* 0x000fd2000bf05270 */
[----:B------:R-:W-:Y:S05]  /*0fc0*/  BRA.U !UP0, `(.L_x_19) ;  /* 0x0000000d083c7547 */ /* 0x000fea000b800000 */
[----:B------:R-:W2:Y:S01]  /*0fd0*/  LDC R2, c[0x0][0x2f8] ;  /* 0x0000be00ff027b82 */ /* 0x000ea20000000800 */
[----:B------:R-:W-:-:S04]  /*0fe0*/  UIADD3 UR4, UPT, UPT, UR42, -0x1, URZ ;  /* 0xffffffff2a047890 */ /* 0x000fc8000fffe0ff */
[----:B------:R-:W-:Y:S01]  /*0ff0*/  UISETP.GE.U32.AND UP0, UPT, UR4, 0x7, UPT ;  /* 0x000000070400788c */ /* 0x000fe2000bf06070 */
[----:B--2---:R-:W-:-:S08]  /*1000*/  IADD3 R2, PT, PT, -R2, UR38, RZ ;  /* 0x0000002602027c10 */ /* 0x004fd0000fffe1ff */
[----:B------:R-:W-:Y:S05]  /*1010*/  BRA.U !UP0, `(.L_x_20) ;  /* 0x0000000508887547 */ /* 0x000fea000b800000 */
[----:B0-----:R-:W2:Y:S01]  /*1020*/  LDG.E.64 R8, desc[UR36][R16.64] ;  /* 0x0000002410087981 */ /* 0x001ea2000c1e1b00 */
[----:B------:R-:W-:Y:S01]  /*1030*/  MOV R18, 0x0 ;  /* 0x0000000000127802 */ /* 0x000fe20000000f00 */
[----:B------:R-:W0:Y:S01]  /*1040*/  LDCU.64 UR4, c[0x4][0x8] ;  /* 0x01000100ff0477ac */ /* 0x000e220008000a00 */
[----:B--2---:R-:W-:-:S06]  /*1050*/  IMAD.WIDE.U32 R8, R22, 0x4, R8 ;  /* 0x0000000416087825 */ /* 0x004fcc00078e0008 */
[----:B------:R-:W2:Y:S01]  /*1060*/  LD.E R9, desc[UR36][R8.64] ;  /* 0x0000002408097980 */ /* 0x000ea2000c101900 */
[----:B------:R3:W4:Y:S01]  /*1070*/  LDC.64 R10, c[0x4][R18] ;  /* 0x01000000120a7b82 */ /* 0x0007220000000a00 */
[----:B0-----:R-:W-:Y:S01]  /*1080*/  IMAD.U32 R4, RZ, RZ, UR4 ;  /* 0x00000004ff047e24 */ /* 0x001fe2000f8e00ff */
[----:B------:R-:W-:Y:S01]  /*1090*/  MOV R5, UR5 ;  /* 0x0000000500057c02 */ /* 0x000fe20008000f00 */
[----:B------:R-:W-:Y:S02]  /*10a0*/  IMAD.U32 R6, RZ, RZ, UR38 ;  /* 0x00000026ff067e24 */ /* 0x000fe4000f8e00ff */
[----:B------:R-:W-:Y:S01]  /*10b0*/  IMAD.U32 R7, RZ, RZ, UR39 ;  /* 0x00000027ff077e24 */ /* 0x000fe2000f8e00ff */
[----:B--2-4-:R3:W-:Y:S06]  /*10c0*/  STL [R2], R9 ;  /* 0x0000000902007387 */ /* 0x0147ec0000100800 */
[----:B------:R-:W-:-:S07]  /*10d0*/  LEPC R20, `(.L_x_21) ;  /* 0x000000001014794e */ /* 0x000fce0000000000 */
[----:B-1-3--:R-:W-:Y:S05]  /*10e0*/  CALL.ABS.NOINC R10 ;  /* 0x000000000a007343 */ /* 0x00afea0003c00000 */
.L_x_21:
[----:B------:R-:W2:Y:S01]  /*10f0*/  LDG.E.64 R8, desc[UR36][R16.64] ;  /* 0x0000002410087981 */ /* 0x000ea2000c1e1b00 */
[----:B------:R-:W0:Y:S01]  /*1100*/  LDCU.64 UR4, c[0x4][0x8] ;  /* 0x01000100ff0477ac */ /* 0x000e220008000a00 */
[----:B--2---:R-:W-:-:S06]  /*1110*/  IMAD.WIDE.U32 R8, R22, 0x4, R8 ;  /* 0x0000000416087825 */ /* 0x004fcc00078e0008 */
        /* <DEDUP_REMOVED lines=9> */
.L_x_22:
[----:B------:R-:W2:Y:S01]  /*11b0*/  LDG.E.64 R8, desc[UR36][R16.64] ;  /* 0x0000002410087981 */ /* 0x000ea2000c1e1b00 */
[----:B------:R-:W0:Y:S01]  /*11c0*/  LDCU.64 UR4, c[0x4][0x8] ;  /* 0x01000100ff0477ac */ /* 0x000e220008000a00 */
[----:B--2---:R-:W-:-:S06]  /*11d0*/  IMAD.WIDE.U32 R8, R22, 0x4, R8 ;  /* 0x0000000416087825 */ /* 0x004fcc00078e0008 */
        /* <DEDUP_REMOVED lines=9> */
.L_x_23:
        /* <DEDUP_REMOVED lines=12> */
.L_x_24:
        /* <DEDUP_REMOVED lines=12> */
.L_x_25:
        /* <DEDUP_REMOVED lines=12> */
.L_x_26:
        /* <DEDUP_REMOVED lines=12> */
.L_x_27:
[----:B------:R-:W2:Y:S01]  /*1570*/  LDG.E.64 R8, desc[UR36][R16.64] ;  /* 0x0000002410087981 */ /* 0x000ea2000c1e1b00 */
[----:B------:R-:W0:Y:S01]  /*1580*/  LDCU.64 UR4, c[0x4][0x8] ;  /* 0x01000100ff0477ac */ /* 0x000e220008000a00 */
[----:B--2---:R-:W-:-:S06]  /*1590*/  IMAD.WIDE.U32 R8, R22, 0x4, R8 ;  /* 0x0000000416087825 */ /* 0x004fcc00078e0008 */
[----:B------:R-:W2:Y:S01]  /*15a0*/  LD.E R9, desc[UR36][R8.64+0x1c] ;  /* 0x00001c2408097980 */ /* 0x000ea2000c101900 */
[----:B------:R-:W1:Y:S01]  /*15b0*/  LDC.64 R18, c[0x4][R18] ;  /* 0x0100000012127b82 */ /* 0x000e620000000a00 */
[----:B0-----:R-:W-:Y:S01]  /*15c0*/  MOV R4, UR4 ;  /* 0x0000000400047c02 */ /* 0x001fe20008000f00 */
[----:B------:R-:W-:Y:S01]  /*15d0*/  IMAD.U32 R5, RZ, RZ, UR5 ;  /* 0x00000005ff057e24 */ /* 0x000fe2000f8e00ff */
[----:B------:R-:W-:Y:S01]  /*15e0*/  MOV R7, UR39 ;  /* 0x0000002700077c02 */ /* 0x000fe20008000f00 */
[----:B------:R-:W-:Y:S01]  /*15f0*/  IMAD.U32 R6, RZ, RZ, UR38 ;  /* 0x00000026ff067e24 */ /* 0x000fe2000f8e00ff */
[----:B-12---:R0:W-:Y:S06]  /*1600*/  STL [R2], R9 ;  /* 0x0000000902007387 */ /* 0x0061ec0000100800 */
[----:B------:R-:W-:-:S07]  /*1610*/  LEPC R20, `(.L_x_28) ;  /* 0x000000001014794e */ /* 0x000fce0000000000 */
[----:B0-----:R-:W-:Y:S05]  /*1620*/  CALL.ABS.NOINC R18 ;  /* 0x0000000012007343 */ /* 0x001fea0003c00000 */
.L_x_28:
[----:B------:R-:W-:-:S07]  /*1630*/  VIADD R22, R22, 0x8 ;  /* 0x0000000816167836 */ /* 0x000fce0000000000 */
.L_x_20:
[----:B------:R-:W-:-:S09]  /*1640*/  UISETP.NE.AND UP0, UPT, UR43, URZ, UPT ;  /* 0x000000ff2b00728c */ /* 0x000fd2000bf05270 */
[----:B------:R-:W-:Y:S05]  /*1650*/  BRA.U !UP0, `(.L_x_19) ;  /* 0x0000000508987547 */ /* 0x000fea000b800000 */
[----:B------:R-:W-:-:S04]  /*1660*/  UIADD3 UR4, UPT, UPT, UR43, -0x1, URZ ;  /* 0xffffffff2b047890 */ /* 0x000fc8000fffe0ff */
[----:B------:R-:W-:-:S09]  /*1670*/  UISETP.GE.U32.AND UP0, UPT, UR4, 0x3, UPT ;  /* 0x000000030400788c */ /* 0x000fd2000bf06070 */
        /* <DEDUP_REMOVED lines=14> */
.L_x_30:
        /* <DEDUP_REMOVED lines=12> */
.L_x_31:
        /* <DEDUP_REMOVED lines=12> */
.L_x_32:
[----:B------:R-:W2:Y:S01]  /*18e0*/  LDG.E.64 R8, desc[UR36][R16.64] ;  /* 0x0000002410087981 */ /* 0x000ea2000c1e1b00 */
[----:B------:R-:W0:Y:S01]  /*18f0*/  LDCU.64 UR4, c[0x4][0x8] ;  /* 0x01000100ff0477ac */ /* 0x000e220008000a00 */
[----:B--2---:R-:W-:-:S06]  /*1900*/  IMAD.WIDE.U32 R8, R22, 0x4, R8 ;  /* 0x0000000416087825 */ /* 0x004fcc00078e0008 */
[----:B------:R-:W2:Y:S01]  /*1910*/  LD.E R9, desc[UR36][R8.64+0xc] ;  /* 0x00000c2408097980 */ /* 0x000ea2000c101900 */
[----:B------:R-:W1:Y:S01]  /*1920*/  LDC.64 R18, c[0x4][R18] ;  /* 0x0100000012127b82 */ /* 0x000e620000000a00 */
[----:B0-----:R-:W-:Y:S01]  /*1930*/  IMAD.U32 R4, RZ, RZ, UR4 ;  /* 0x00000004ff047e24 */ /* 0x001fe2000f8e00ff */
[----:B------:R-:W-:Y:S01]  /*1940*/  MOV R5, UR5 ;  /* 0x0000000500057c02 */ /* 0x000fe20008000f00 */
[----:B------:R-:W-:Y:S02]  /*1950*/  IMAD.U32 R6, RZ, RZ, UR38 ;  /* 0x00000026ff067e24 */ /* 0x000fe4000f8e00ff */
[----:B------:R-:W-:Y:S01]  /*1960*/  IMAD.U32 R7, RZ, RZ, UR39 ;  /* 0x00000027ff077e24 */ /* 0x000fe2000f8e00ff */
[----:B-12---:R0:W-:Y:S06]  /*1970*/  STL [R2], R9 ;  /* 0x0000000902007387 */ /* 0x0061ec0000100800 */
[----:B------:R-:W-:-:S07]  /*1980*/  LEPC R20, `(.L_x_33) ;  /* 0x000000001014794e */ /* 0x000fce0000000000 */
[----:B0-----:R-:W-:Y:S05]  /*1990*/  CALL.ABS.NOINC R18 ;  /* 0x0000000012007343 */ /* 0x001fea0003c00000 */
.L_x_33:
[----:B------:R-:W-:-:S07]  /*19a0*/  IADD3 R22, PT, PT, R22, 0x4, RZ ;  /* 0x0000000416167810 */ /* 0x000fce0007ffe0ff */
.L_x_29:
[----:B------:R-:W-:-:S09]  /*19b0*/  UISETP.NE.AND UP0, UPT, UR40, URZ, UPT ;  /* 0x000000ff2800728c */ /* 0x000fd2000bf05270 */
[----:B------:R-:W-:Y:S05]  /*19c0*/  BRA.U !UP0, `(.L_x_19) ;  /* 0x0000000108bc7547 */ /* 0x000fea000b800000 */
[----:B0-----:R-:W2:Y:S01]  /*19d0*/  LDG.E.64 R10, desc[UR36][R16.64] ;  /* 0x00000024100a7981 */ /* 0x001ea2000c1e1b00 */
[----:B------:R-:W-:Y:S01]  /*19e0*/  MOV R18, 0x0 ;  /* 0x0000000000127802 */ /* 0x000fe20000000f00 */
[----:B------:R-:W0:Y:S01]  /*19f0*/  LDCU.64 UR4, c[0x4][0x8] ;  /* 0x01000100ff0477ac */ /* 0x000e220008000a00 */
[----:B--2---:R-:W-:-:S06]  /*1a00*/  IMAD.WIDE.U32 R10, R22, 0x4, R10 ;  /* 0x00000004160a7825 */ /* 0x004fcc00078e000a */
[----:B------:R-:W2:Y:S01]  /*1a10*/  LD.E R11, desc[UR36][R10.64] ;  /* 0x000000240a0b7980 */ /* 0x000ea2000c101900 */
[----:B------:R3:W4:Y:S01]  /*1a20*/  LDC.64 R8, c[0x4][R18] ;  /* 0x0100000012087b82 */ /* 0x0007220000000a00 */
[----:B------:R-:W-:Y:S01]  /*1a30*/  IMAD.U32 R19, RZ, RZ, UR40 ;  /* 0x00000028ff137e24 */ /* 0x000fe2000f8e00ff */
[----:B0-----:R-:W-:Y:S01]  /*1a40*/  MOV R5, UR5 ;  /* 0x0000000500057c02 */ /* 0x001fe20008000f00 */
[----:B------:R-:W-:Y:S02]  /*1a50*/  IMAD.U32 R4, RZ, RZ, UR4 ;  /* 0x00000004ff047e24 */ /* 0x000fe4000f8e00ff */
[----:B------:R-:W-:Y:S01]  /*1a60*/  IMAD.U32 R6, RZ, RZ, UR38 ;  /* 0x00000026ff067e24 */ /* 0x000fe2000f8e00ff */
[----:B------:R-:W-:Y:S01]  /*1a70*/  ISETP.NE.AND P0, PT, R19, 0x1, PT ;  /* 0x000000011300780c */ /* 0x000fe20003f05270 */
[----:B------:R-:W-:-:S03]  /*1a80*/  IMAD.U32 R7, RZ, RZ, UR39 ;  /* 0x00000027ff077e24 */ /* 0x000fc6000f8e00ff */
[----:B------:R-:W-:Y:S01]  /*1a90*/  P2R R0, PR, RZ, 0x1 ;  /* 0x00000001ff007803 */ /* 0x000fe20000000000 */
[----:B--2-4-:R3:W-:Y:S08]  /*1aa0*/  STL [R2], R11 ;  /* 0x0000000b02007387 */ /* 0x0147f00000100800 */
[----:B------:R-:W-:-:S07]  /*1ab0*/  LEPC R20, `(.L_x_34) ;  /* 0x000000001014794e */ /* 0x000fce0000000000 */
[----:B-1-3--:R-:W-:Y:S05]  /*1ac0*/  CALL.ABS.NOINC R8 ;  /* 0x0000000008007343 */ /* 0x00afea0003c00000 */
.L_x_34:
[----:B------:R-:W-:-:S13]  /*1ad0*/  ISETP.NE.AND P6, PT, R19, 0x1, PT ;  /* 0x000000011300780c */ /* 0x000fda0003fc5270 */
[----:B------:R-:W-:Y:S05]  /*1ae0*/  @!P6 BRA `(.L_x_19) ;  /* 0x000000000074e947 */ /* 0x000fea0003800000 */
[----:B------:R-:W2:Y:S01]  /*1af0*/  LDG.E.64 R10, desc[UR36][R16.64] ;  /* 0x00000024100a7981 */ /* 0x000ea2000c1e1b00 */
[----:B------:R-:W0:Y:S01]  /*1b00*/  LDCU.64 UR4, c[0x4][0x8] ;  /* 0x01000100ff0477ac */ /* 0x000e220008000a00 */
[----:B--2---:R-:W-:-:S06]  /*1b10*/  IMAD.WIDE.U32 R10, R22, 0x4, R10 ;  /* 0x00000004160a7825 */ /* 0x004fcc00078e000a */
[----:B------:R-:W2:Y:S01]  /*1b20*/  LD.E R11, desc[UR36][R10.64+0x4] ;  /* 0x000004240a0b7980 */ /* 0x000ea2000c101900 */
[----:B------:R1:W3:Y:S01]  /*1b30*/  LDC.64 R8, c[0x4][R18] ;  /* 0x0100000012087b82 */ /* 0x0002e20000000a00 */
[----:B------:R-:W-:Y:S01]  /*1b40*/  MOV R19, UR40 ;  /* 0x0000002800137c02 */ /* 0x000fe20008000f00 */
[----:B0-----:R-:W-:Y:S01]  /*1b50*/  IMAD.U32 R4, RZ, RZ, UR4 ;  /* 0x00000004ff047e24 */ /* 0x001fe2000f8e00ff */
[----:B------:R-:W-:Y:S01]  /*1b60*/  MOV R6, UR38 ;  /* 0x0000002600067c02 */ /* 0x000fe20008000f00 */
[----:B------:R-:W-:Y:S01]  /*1b70*/  IMAD.U32 R5, RZ, RZ, UR5 ;  /* 0x00000005ff057e24 */ /* 0x000fe2000f8e00ff */
[----:B------:R-:W-:Y:S01]  /*1b80*/  ISETP.NE.AND P0, PT, R19, 0x2, PT ;  /* 0x000000021300780c */ /* 0x000fe20003f05270 */
[----:B------:R-:W-:-:S03]  /*1b90*/  IMAD.U32 R7, RZ, RZ, UR39 ;  /* 0x00000027ff077e24 */ /* 0x000fc6000f8e00ff */
[----:B------:R-:W-:Y:S01]  /*1ba0*/  P2R R0, PR, RZ, 0x1 ;  /* 0x00000001ff007803 */ /* 0x000fe20000000000 */
[----:B--23--:R1:W-:Y:S08]  /*1bb0*/  STL [R2], R11 ;  /* 0x0000000b02007387 */ /* 0x00c3f00000100800 */
[----:B------:R-:W-:-:S07]  /*1bc0*/  LEPC R20, `(.L_x_35) ;  /* 0x000000001014794e */ /* 0x000fce0000000000 */
[----:B-1----:R-:W-:Y:S05]  /*1bd0*/  CALL.ABS.NOINC R8 ;  /* 0x0000000008007343 */ /* 0x002fea0003c00000 */
.L_x_35:
[----:B------:R-:W-:-:S13]  /*1be0*/  ISETP.NE.AND P6, PT, R19, 0x2, PT ;  /* 0x000000021300780c */ /* 0x000fda0003fc5270 */
[----:B------:R-:W-:Y:S05]  /*1bf0*/  @!P6 BRA `(.L_x_19) ;  /* 0x000000000030e947 */ /* 0x000fea0003800000 */
        /* <DEDUP_REMOVED lines=12> */
.L_x_19:
[----:B------:R-:W-:Y:S01]  /*1cc0*/  MOV R0, 0x0 ;  /* 0x0000000000007802 */ /* 0x000fe20000000f00 */
[----:B------:R-:W2:Y:S01]  /*1cd0*/  LDCU.64 UR4, c[0x4][0x10] ;  /* 0x01000200ff0477ac */ /* 0x000ea20008000a00 */
[----:B------:R-:W-:Y:S02]  /*1ce0*/  CS2R R6, SRZ ;  /* 0x0000000000067805 */ /* 0x000fe4000001ff00 */
[----:B------:R3:W4:Y:S01]  /*1cf0*/  LDC.64 R2, c[0x4][R0] ;  /* 0x0100000000027b82 */ /* 0x0007220000000a00 */
[----:B--2---:R-:W-:Y:S01]  /*1d00*/  MOV R4, UR4 ;  /* 0x0000000400047c02 */ /* 0x004fe20008000f00 */
[----:B---3--:R-:W-:-:S07]  /*1d10*/  IMAD.U32 R5, RZ, RZ, UR5 ;  /* 0x00000005ff057e24 */ /* 0x008fce000f8e00ff */
[----:B------:R-:W-:-:S07]  /*1d20*/  LEPC R20, `(.L_x_36) ;  /* 0x000000001014794e */ /* 0x000fce0000000000 */
[----:B01--4-:R-:W-:Y:S05]  /*1d30*/  CALL.ABS.NOINC R2 ;  /* 0x0000000002007343 */ /* 0x013fea0003c00000 */
.L_x_36:
[----:B------:R-:W0:Y:S01]  /*1d40*/  LDCU UR4, c[0x0][0x388] ;  /* 0x00007100ff0477ac */ /* 0x000e220008000800 */
[----:B------:R-:W-:-:S05]  /*1d50*/  VIADD R25, R25, 0x1 ;  /* 0x0000000119197836 */ /* 0x000fca0000000000 */
[----:B0-----:R-:W-:-:S13]  /*1d60*/  ISETP.NE.AND P0, PT, R25, UR4, PT ;  /* 0x0000000419007c0c */ /* 0x001fda000bf05270 */
[----:B------:R-:W-:Y:S05]  /*1d70*/  @!P0 EXIT ;  /* 0x000000000000894d */ /* 0x000fea0003800000 */
[----:B------:R-:W-:Y:S05]  /*1d80*/  BRA `(.L_x_37) ;  /* 0xffffffe000ec7947 */ /* 0x000fea000383ffff */
.L_x_0:
[----:B------:R-:W-:Y:S02]  /*1d90*/  UISETP.GE.U32.AND UP0, UPT, UR36, 0x4, UPT ;  /* 0x000000042400788c */ /* 0x000fe4000bf06070 */
[----:B------:R-:W-:-:S07]  /*1da0*/  ULOP3.LUT UR37, UR36, 0x3, URZ, 0xc0, !UPT ;  /* 0x0000000324257892 */ /* 0x000fce000f8ec0ff */
[----:B------:R-:W-:Y:S05]  /*1db0*/  BRA.U !UP0, `(.L_x_38) ;  /* 0x0000000108987547 */ /* 0x000fea000b800000 */
[----:B------:R-:W-:Y:S01]  /*1dc0*/  HFMA2 R16, -RZ, RZ, 0, 0 ;  /* 0x00000000ff107431 */ /* 0x000fe200000001ff */
[----:B------:R-:W-:Y:S01]  /*1dd0*/  BSSY.RECONVERGENT B6, `(.L_x_38) ;  /* 0x0000024000067945 */ /* 0x000fe20003800200 */
[----:B------:R-:W-:-:S12]  /*1de0*/  ULOP3.LUT UR36, UR36, 0x7ffffffc, URZ, 0xc0, !UPT ;  /* 0x7ffffffc24247892 */ /* 0x000fd8000f8ec0ff */
.L_x_43:
[----:B------:R-:W-:Y:S01]  /*1df0*/  MOV R2, 0x0 ;  /* 0x0000000000027802 */ /* 0x000fe20000000f00 */
[----:B------:R-:W0:Y:S01]  /*1e00*/  LDCU.64 UR4, c[0x4][0x10] ;  /* 0x01000200ff0477ac */ /* 0x000e220008000a00 */
[----:B------:R-:W-:Y:S01]  /*1e10*/  VIADD R16, R16, 0x4 ;  /* 0x0000000410107836 */ /* 0x000fe20000000000 */
[----:B------:R-:W-:Y:S01]  /*1e20*/  CS2R R6, SRZ ;  /* 0x0000000000067805 */ /* 0x000fe2000001ff00 */
[----:B------:R1:W2:Y:S03]  /*1e30*/  LDC.64 R8, c[0x4][R2] ;  /* 0x0100000002087b82 */ /* 0x0002a60000000a00 */
[----:B------:R-:W-:-:S04]  /*1e40*/  ISETP.NE.AND P0, PT, R16, UR36, PT ;  /* 0x0000002410007c0c */ /* 0x000fc8000bf05270 */
[----:B------:R-:W-:Y:S01]  /*1e50*/  P2R R17, PR, RZ, 0x1 ;  /* 0x00000001ff117803 */ /* 0x000fe20000000000 */
[----:B0-----:R-:W-:Y:S01]  /*1e60*/  IMAD.U32 R4, RZ, RZ, UR4 ;  /* 0x00000004ff047e24 */ /* 0x001fe2000f8e00ff */
[----:B-1----:R-:W-:-:S07]  /*1e70*/  MOV R5, UR5 ;  /* 0x0000000500057c02 */ /* 0x002fce0008000f00 */
[----:B------:R-:W-:-:S07]  /*1e80*/  LEPC R20, `(.L_x_39) ;  /* 0x000000001014794e */ /* 0x000fce0000000000 */
[----:B--2---:R-:W-:Y:S05]  /*1e90*/  CALL.ABS.NOINC R8 ;  /* 0x0000000008007343 */ /* 0x004fea0003c00000 */
.L_x_39:
[----:B------:R0:W1:Y:S01]  /*1ea0*/  LDC.64 R8, c[0x4][R2] ;  /* 0x0100000002087b82 */ /* 0x0000620000000a00 */
[----:B------:R-:W2:Y:S01]  /*1eb0*/  LDCU.64 UR4, c[0x4][0x10] ;  /* 0x01000200ff0477ac */ /* 0x000ea20008000a00 */
[----:B------:R-:W-:Y:S01]  /*1ec0*/  CS2R R6, SRZ ;  /* 0x0000000000067805 */ /* 0x000fe2000001ff00 */
[----:B--2---:R-:W-:Y:S02]  /*1ed0*/  IMAD.U32 R4, RZ, RZ, UR4 ;  /* 0x00000004ff047e24 */ /* 0x004fe4000f8e00ff */
[----:B0-----:R-:W-:-:S07]  /*1ee0*/  IMAD.U32 R5, RZ, RZ, UR5 ;  /* 0x00000005ff057e24 */ /* 0x001fce000f8e00ff */
[----:B------:R-:W-:-:S07]  /*1ef0*/  LEPC R20, `(.L_x_40) ;  /* 0x000000001014794e */ /* 0x000fce0000000000 */
[----:B-1----:R-:W-:Y:S05]  /*1f00*/  CALL.ABS.NOINC R8 ;  /* 0x0000000008007343 */ /* 0x002fea0003c00000 */
.L_x_40:
[----:B------:R0:W1:Y:S01]  /*1f10*/  LDC.64 R8, c[0x4][R2] ;  /* 0x0100000002087b82 */ /* 0x0000620000000a00 */
[----:B------:R-:W2:Y:S01]  /*1f20*/  LDCU.64 UR4, c[0x4][0x10] ;  /* 0x01000200ff0477ac */ /* 0x000ea20008000a00 */
[----:B------:R-:W-:Y:S02]  /*1f30*/  CS2R R6, SRZ ;  /* 0x0000000000067805 */ /* 0x000fe4000001ff00 */
[----:B--2---:R-:W-:Y:S01]  /*1f40*/  MOV R4, UR4 ;  /* 0x0000000400047c02 */ /* 0x004fe20008000f00 */
[----:B0-----:R-:W-:-:S07]  /*1f50*/  IMAD.U32 R5, RZ, RZ, UR5 ;  /* 0x00000005ff057e24 */ /* 0x001fce000f8e00ff */
[----:B------:R-:W-:-:S07]  /*1f60*/  LEPC R20, `(.L_x_41) ;  /* 0x000000001014794e */ /* 0x000fce0000000000 */
[----:B-1----:R-:W-:Y:S05]  /*1f70*/  CALL.ABS.NOINC R8 ;  /* 0x0000000008007343 */ /* 0x002fea0003c00000 */
.L_x_41:
[----:B------:R-:W0:Y:S01]  /*1f80*/  LDC.64 R2, c[0x4][R2] ;  /* 0x0100000002027b82 */ /* 0x000e220000000a00 */
[----:B------:R-:W1:Y:S01]  /*1f90*/  LDCU.64 UR4, c[0x4][0x10] ;  /* 0x01000200ff0477ac */ /* 0x000e620008000a00 */
[----:B------:R-:W-:Y:S01]  /*1fa0*/  CS2R R6, SRZ ;  /* 0x0000000000067805 */ /* 0x000fe2000001ff00 */
[----:B-1----:R-:W-:Y:S01]  /*1fb0*/  IMAD.U32 R4, RZ, RZ, UR4 ;  /* 0x00000004ff047e24 */ /* 0x002fe2000f8e00ff */
[----:B------:R-:W-:-:S07]  /*1fc0*/  MOV R5, UR5 ;  /* 0x0000000500057c02 */ /* 0x000fce0008000f00 */
[----:B------:R-:W-:-:S07]  /*1fd0*/  LEPC R20, `(.L_x_42) ;  /* 0x000000001014794e */ /* 0x000fce0000000000 */
[----:B0-----:R-:W-:Y:S05]  /*1fe0*/  CALL.ABS.NOINC R2 ;  /* 0x0000000002007343 */ /* 0x001fea0003c00000 */
.L_x_42:
[----:B------:R-:W-:-:S13]  /*1ff0*/  ISETP.NE.AND P6, PT, R17, RZ, PT ;  /* 0x000000ff1100720c */ /* 0x000fda0003fc5270 */
[----:B------:R-:W-:Y:S05]  /*2000*/  @P6 BRA `(.L_x_43) ;  /* 0xfffffffc00786947 */ /* 0x000fea000383ffff */
[----:B------:R-:W-:Y:S05]  /*2010*/  BSYNC.RECONVERGENT B6 ;  /* 0x0000000000067941 */ /* 0x000fea0003800200 */
.L_x_38:
[----:B------:R-:W-:-:S13]  /*2020*/  ISETP.NE.AND P0, PT, RZ, UR37, PT ;  /* 0x00000025ff007c0c */ /* 0x000fda000bf05270 */
[----:B------:R-:W-:Y:S05]  /*2030*/  @!P0 EXIT ;  /* 0x000000000000894d */ /* 0x000fea0003800000 */
[----:B------:R-:W-:-:S07]  /*2040*/  IMAD.MOV.U32 R16, RZ, RZ, RZ ;  /* 0x000000ffff107224 */ /* 0x000fce00078e00ff */
.L_x_45:
[----:B------:R-:W-:Y:S01]  /*2050*/  MOV R0, 0x0 ;  /* 0x0000000000007802 */ /* 0x000fe20000000f00 */
[----:B------:R-:W0:Y:S01]  /*2060*/  LDCU.64 UR4, c[0x4][0x10] ;  /* 0x01000200ff0477ac */ /* 0x000e220008000a00 */
[----:B------:R-:W-:Y:S01]  /*2070*/  VIADD R16, R16, 0x1 ;  /* 0x0000000110107836 */ /* 0x000fe20000000000 */
[----:B------:R-:W-:Y:S01]  /*2080*/  CS2R R6, SRZ ;  /* 0x0000000000067805 */ /* 0x000fe2000001ff00 */
[----:B------:R1:W2:Y:S03]  /*2090*/  LDC.64 R2, c[0x4][R0] ;  /* 0x0100000000027b82 */ /* 0x0002a60000000a00 */
[----:B------:R-:W-:-:S04]  /*20a0*/  ISETP.NE.AND P0, PT, R16, UR37, PT ;  /* 0x0000002510007c0c */ /* 0x000fc8000bf05270 */
[----:B------:R-:W-:Y:S02]  /*20b0*/  P2R R17, PR, RZ, 0x1 ;  /* 0x00000001ff117803 */ /* 0x000fe40000000000 */
[----:B0-----:R-:W-:Y:S01]  /*20c0*/  MOV R4, UR4 ;  /* 0x0000000400047c02 */ /* 0x001fe20008000f00 */
[----:B-1----:R-:W-:-:S07]  /*20d0*/  IMAD.U32 R5, RZ, RZ, UR5 ;  /* 0x00000005ff057e24 */ /* 0x002fce000f8e00ff */
[----:B------:R-:W-:-:S07]  /*20e0*/  LEPC R20, `(.L_x_44) ;  /* 0x000000001014794e */ /* 0x000fce0000000000 */
[----:B--2---:R-:W-:Y:S05]  /*20f0*/  CALL.ABS.NOINC R2 ;  /* 0x0000000002007343 */ /* 0x004fea0003c00000 */
.L_x_44:
[----:B------:R-:W-:-:S13]  /*2100*/  ISETP.NE.AND P6, PT, R17, RZ, PT ;  /* 0x000000ff1100720c */ /* 0x000fda0003fc5270 */
[----:B------:R-:W-:Y:S05]  /*2110*/  @P6 BRA `(.L_x_45) ;  /* 0xfffffffc00cc6947 */ /* 0x000fea000383ffff */
[----:B------:R-:W-:Y:S05]  /*2120*/  EXIT ;  /* 0x000000000000794d */ /* 0x000fea0003800000 */
.L_x_46:
[----:B------:R-:W-:-:S00]  /*2130*/  BRA `(.L_x_46) ;  /* 0xfffffffc00fc7947 */ /* 0x000fc0000383ffff */
[----:B------:R-:W-:-:S00]  /*2140*/  NOP ;  /* 0x0000000000007918 */ /* 0x000fc00000000000 */
        /* <DEDUP_REMOVED lines=11> */
.L_x_54:


//--------------------- .text._Z6assignPPiiii     --------------------------
	.section	.text._Z6assignPPiiii,"ax",@progbits
	.align	128
        .global         _Z6assignPPiiii
        .type           _Z6assignPPiiii,@function
        .size           _Z6assignPPiiii,(.L_x_55 - _Z6assignPPiiii)
        .other          _Z6assignPPiiii,@"STO_CUDA_ENTRY STV_DEFAULT"
_Z6assignPPiiii:
.text._Z6assignPPiiii:
[----:B------:R-:W-:Y:S08]  /*0000*/  LDC R1, c[0x0][0x37c] ;  /* 0x0000df00ff017b82 */ /* 0x000ff00000000800 */
[----:B------:R-:W0:Y:S02]  /*0010*/  LDC.64 R2, c[0x0][0x388] ;  /* 0x0000e200ff027b82 */ /* 0x000e240000000a00 */
[----:B0-----:R-:W-:-:S04]  /*0020*/  VIMNMX R0, PT, PT, R2, R3, PT ;  /* 0x0000000302007248 */ /* 0x001fc80003fe0100 */
[----:B------:R-:W-:-:S13]  /*0030*/  ISETP.GE.AND P0, PT, R0, 0x1, PT ;  /* 0x000000010000780c */ /* 0x000fda0003f06270 */
[----:B------:R-:W-:Y:S05]  /*0040*/  @!P0 EXIT ;  /* 0x000000000000894d */ /* 0x000fea0003800000 */
[C---:B------:R-:W-:Y:S01]  /*0050*/  LOP3.LUT R9, R3.reuse, 0xf, RZ, 0xc0, !PT ;  /* 0x0000000f03097812 */ /* 0x040fe200078ec0ff */
[----:B------:R-:W-:Y:S01]  /*0060*/  IMAD.MOV.U32 R5, RZ, RZ, RZ ;  /* 0x000000ffff057224 */ /* 0x000fe200078e00ff */
[C---:B------:R-:W-:Y:S01]  /*0070*/  LOP3.LUT R12, R3.reuse, 0x7, RZ, 0xc0, !PT ;  /* 0x00000007030c7812 */ /* 0x040fe200078ec0ff */
[----:B------:R-:W0:Y:S01]  /*0080*/  LDCU.64 UR6, c[0x0][0x358] ;  /* 0x00006b00ff0677ac */ /* 0x000e220008000a00 */
[----:B------:R-:W-:Y:S01]  /*0090*/  LOP3.LUT R4, R3, 0x3, RZ, 0xc0, !PT ;  /* 0x0000000303047812 */ /* 0x000fe200078ec0ff */
[----:B------:R-:W-:Y:S02]  /*00a0*/  VIADD R0, R9, 0xffffffff ;  /* 0xffffffff09007836 */ /* 0x000fe40000000000 */
[----:B------:R-:W-:-:S03]  /*00b0*/  VIADD R2, R12, 0xffffffff ;  /* 0xffffffff0c027836 */ /* 0x000fc60000000000 */
[----:B------:R-:W-:Y:S02]  /*00c0*/  ISETP.GE.U32.AND P0, PT, R0, 0x7, PT ;  /* 0x000000070000780c */ /* 0x000fe40003f06070 */
[----:B------:R-:W-:Y:S02]  /*00d0*/  LOP3.LUT R0, R3, 0x7ffffff0, RZ, 0xc0, !PT ;  /* 0x7ffffff003007812 */ /* 0x000fe400078ec0ff */
[----:B------:R-:W-:-:S03]  /*00e0*/  ISETP.GE.U32.AND P1, PT, R2, 0x3, PT ;  /* 0x000000030200780c */ /* 0x000fc60003f26070 */
[----:B------:R-:W-:-:S10]  /*00f0*/  IMAD.MOV R6, RZ, RZ, -R0 ;  /* 0x000000ffff067224 */ /* 0x000fd400078e0a00 */
.L_x_52:
[----:B-1----:R-:W1:Y:S01]  /*0100*/  LDC.64 R2, c[0x0][0x380] ;  /* 0x0000e000ff027b82 */ /* 0x002e620000000a00 */
[----:B--2---:R-:W2:Y:S01]  /*0110*/  LDCU.64 UR4, c[0x0][0x388] ;  /* 0x00007100ff0477ac */ /* 0x004ea20008000a00 */
[----:B------:R-:W-:Y:S01]  /*0120*/  IMAD.MOV.U32 R7, RZ, RZ, RZ ;  /* 0x000000ffff077224 */ /* 0x000fe200078e00ff */
[----:B--2---:R-:W-:Y:S01]  /*0130*/  UISETP.GE.U32.AND UP0, UPT, UR5, 0x10, UPT ;  /* 0x000000100500788c */ /* 0x004fe2000bf06070 */
[----:B-1----:R-:W-:-:S04]  /*0140*/  IMAD.WIDE.U32 R2, R5, 0x8, R2 ;  /* 0x0000000805027825 */ /* 0x002fc800078e0002 */
[----:B------:R-:W-:-:S05]  /*0150*/  VIADD R5, R5, 0x1 ;  /* 0x0000000105057836 */ /* 0x000fca0000000000 */
[----:B------:R-:W-:Y:S01]  /*0160*/  ISETP.NE.AND P2, PT, R5, UR4, PT ;  /* 0x0000000405007c0c */ /* 0x000fe2000bf45270 */
[----:B0--34-:R-:W-:-:S12]  /*0170*/  BRA.U !UP0, `(.L_x_47) ;  /* 0x0000000508287547 */ /* 0x019fd8000b800000 */
[----:B------:R-:W1:Y:S01]  /*0180*/  LDC R7, c[0x0][0x390] ;  /* 0x0000e400ff077b82 */ /* 0x000e620000000800 */
[----:B------:R-:W-:Y:S01]  /*0190*/  IMAD.MOV.U32 R8, RZ, RZ, R6 ;  /* 0x000000ffff087224 */ /* 0x000fe200078e0006 */
[----:B------:R-:W-:Y:S01]  /*01a0*/  UMOV UR4, URZ ;  /* 0x000000ff00047c82 */ /* 0x000fe20008000000 */
[----:B------:R-:W-:-:S05]  /*01b0*/  UMOV UR5, URZ ;  /* 0x000000ff00057c82 */ /* 0x000fca0008000000 */
.L_x_48:
[----:B0--3--:R-:W2:Y:S02]  /*01c0*/  LDG.E.64 R10, desc[UR6][R2.64] ;  /* 0x00000006020a7981 */ /* 0x009ea4000c1e1b00 */
[----:B--2---:R-:W-:-:S04]  /*01d0*/  IADD3 R14, P3, PT, R10, UR4, RZ ;  /* 0x000000040a0e7c10 */ /* 0x004fc8000ff7e0ff */
[----:B------:R-:W-:-:S05]  /*01e0*/  IADD3.X R15, PT, PT, R11, UR5, RZ, P3, !PT ;  /* 0x000000050b0f7c10 */ /* 0x000fca0009ffe4ff */
[----:B-1----:R0:W-:Y:S04]  /*01f0*/  STG.E desc[UR6][R14.64], R7 ;  /* 0x000000070e007986 */ /* 0x0021e8000c101906 */
[----:B------:R-:W2:Y:S02]  /*0200*/  LDG.E.64 R10, desc[UR6][R2.64] ;  /* 0x00000006020a7981 */ /* 0x000ea4000c1e1b00 */
[----:B--2---:R-:W-:-:S04]  /*0210*/  IADD3 R16, P3, PT, R10, UR4, RZ ;  /* 0x000000040a107c10 */ /* 0x004fc8000ff7e0ff */
[----:B------:R-:W-:-:S05]  /*0220*/  IADD3.X R17, PT, PT, R11, UR5, RZ, P3, !PT ;  /* 0x000000050b117c10 */ /* 0x000fca0009ffe4ff */
[----:B------:R1:W-:Y:S04]  /*0230*/  STG.E desc[UR6][R16.64+0x4], R7 ;  /* 0x0000040710007986 */ /* 0x0003e8000c101906 */
[----:B------:R-:W2:Y:S02]  /*0240*/  LDG.E.64 R10, desc[UR6][R2.64] ;  /* 0x00000006020a7981 */ /* 0x000ea4000c1e1b00 */
[----:B--2---:R-:W-:-:S04]  /*0250*/  IADD3 R18, P3, PT, R10, UR4, RZ ;  /* 0x000000040a127c10 */ /* 0x004fc8000ff7e0ff */
[----:B------:R-:W-:-:S05]  /*0260*/  IADD3.X R19, PT, PT, R11, UR5, RZ, P3, !PT ;  /* 0x000000050b137c10 */ /* 0x000fca0009ffe4ff */
[----:B------:R2:W-:Y:S04]  /*0270*/  STG.E desc[UR6][R18.64+0x8], R7 ;  /* 0x0000080712007986 */ /* 0x0005e8000c101906 */
[----:B------:R-:W3:Y:S02]  /*0280*/  LDG.E.64 R10, desc[UR6][R2.64] ;  /* 0x00000006020a7981 */ /* 0x000ee4000c1e1b00 */
[----:B---3--:R-:W-:-:S04]  /*0290*/  IADD3 R20, P3, PT, R10, UR4, RZ ;  /* 0x000000040a147c10 */ /* 0x008fc8000ff7e0ff */
[----:B------:R-:W-:-:S05]  /*02a0*/  IADD3.X R21, PT, PT, R11, UR5, RZ, P3, !PT ;  /* 0x000000050b157c10 */ /* 0x000fca0009ffe4ff */
[----:B------:R3:W-:Y:S04]  /*02b0*/  STG.E desc[UR6][R20.64+0xc], R7 ;  /* 0x00000c0714007986 */ /* 0x0007e8000c101906 */
[----:B------:R-:W0:Y:S02]  /*02c0*/  LDG.E.64 R10, desc[UR6][R2.64] ;  /* 0x00000006020a7981 */ /* 0x000e24000c1e1b00 */
[----:B0-----:R-:W-:-:S04]  /*02d0*/  IADD3 R14, P3, PT, R10, UR4, RZ ;  /* 0x000000040a0e7c10 */ /* 0x001fc8000ff7e0ff */
[----:B------:R-:W-:-:S05]  /*02e0*/  IADD3.X R15, PT, PT, R11, UR5, RZ, P3, !PT ;  /* 0x000000050b0f7c10 */ /* 0x000fca0009ffe4ff */
[----:B------:R0:W-:Y:S04]  /*02f0*/  STG.E desc[UR6][R14.64+0x10], R7 ;  /* 0x000010070e007986 */ /* 0x0001e8000c101906 */
[----:B------:R-:W1:Y:S02]  /*0300*/  LDG.E.64 R10, desc[UR6][R2.64] ;  /* 0x00000006020a7981 */ /* 0x000e64000c1e1b00 */
[----:B-1----:R-:W-:-:S04]  /*0310*/  IADD3 R16, P3, PT, R10, UR4, RZ ;  /* 0x000000040a107c10 */ /* 0x002fc8000ff7e0ff */
        /* <DEDUP_REMOVED lines=38> */
[----:B------:R-:W2:Y:S01]  /*0580*/  LDG.E.64 R10, desc[UR6][R2.64] ;  /* 0x00000006020a7981 */ /* 0x000ea2000c1e1b00 */
[----:B------:R-:W-:Y:S01]  /*0590*/  VIADD R8, R8, 0x10 ;  /* 0x0000001008087836 */ /* 0x000fe20000000000 */
[----:B--2---:R-:W-:Y:S01]  /*05a0*/  IADD3 R10, P3, PT, R10, UR4, RZ ;  /* 0x000000040a0a7c10 */ /* 0x004fe2000ff7e0ff */
[----:B------:R-:W-:-:S03]  /*05b0*/  UIADD3 UR4, UP0, UPT, UR4, 0x40, URZ ;  /* 0x0000004004047890 */ /* 0x000fc6000ff1e0ff */
[----:B------:R-:W-:Y:S01]  /*05c0*/  IADD3.X R11, PT, PT, R11, UR5, RZ, P3, !PT ;  /* 0x000000050b0b7c10 */ /* 0x000fe20009ffe4ff */
[----:B------:R-:W-:Y:S01]  /*05d0*/  UIADD3.X UR5, UPT, UPT, URZ, UR5, URZ, UP0, !UPT ;  /* 0x00000005ff057290 */ /* 0x000fe200087fe4ff */
[----:B------:R-:W-:-:S03]  /*05e0*/  ISETP.NE.AND P3, PT, R8, RZ, PT ;  /* 0x000000ff0800720c */ /* 0x000fc60003f65270 */
[----:B------:R3:W-:Y:S10]  /*05f0*/  STG.E desc[UR6][R10.64+0x3c], R7 ;  /* 0x00003c070a007986 */ /* 0x0007f4000c101906 */
[----:B------:R-:W-:Y:S05]  /*0600*/  @P3 BRA `(.L_x_48) ;  /* 0xfffffff800ec3947 */ /* 0x000fea000383ffff */
[----:B---3--:R-:W-:-:S07]  /*0610*/  IMAD.MOV.U32 R7, RZ, RZ, R0 ;  /* 0x000000ffff077224 */ /* 0x008fce00078e0000 */
.L_x_47:
[----:B------:R-:W-:-:S13]  /*0620*/  ISETP.NE.AND P3, PT, R9, RZ, PT ;  /* 0x000000ff0900720c */ /* 0x000fda0003f65270 */
[----:B------:R-:W-:Y:S05]  /*0630*/  @!P3 BRA `(.L_x_49) ;  /* 0x0000000000f0b947 */ /* 0x000fea0003800000 */
[----:B------:R-:W-:Y:S01]  /*0640*/  ISETP.NE.AND P3, PT, R12, RZ, PT ;  /* 0x000000ff0c00720c */ /* 0x000fe20003f65270 */
[----:B------:R-:W-:-:S12]  /*0650*/  @!P0 BRA `(.L_x_50) ;  /* 0x0000000000688947 */ /* 0x000fd80003800000 */
[----:B0-----:R-:W2:Y:S01]  /*0660*/  LDG.E.64 R10, desc[UR6][R2.64] ;  /* 0x00000006020a7981 */ /* 0x001ea2000c1e1b00 */
[----:B------:R-:W0:Y:S01]  /*0670*/  LDC R8, c[0x0][0x390] ;  /* 0x0000e400ff087b82 */ /* 0x000e220000000800 */
[----:B--2---:R-:W-:-:S05]  /*0680*/  IMAD.WIDE.U32 R10, R7, 0x4, R10 ;  /* 0x00000004070a7825 */ /* 0x004fca00078e000a */
[----:B0-----:R0:W-:Y:S04]  /*0690*/  STG.E desc[UR6][R10.64], R8 ;  /* 0x000000080a007986 */ /* 0x0011e8000c101906 */
[----:B------:R-:W2:Y:S02]  /*06a0*/  LDG.E.64 R14, desc[UR6][R2.64] ;  /* 0x00000006020e7981 */ /* 0x000ea4000c1e1b00 */
[----:B--2---:R-:W-:-:S05]  /*06b0*/  IMAD.WIDE.U32 R14, R7, 0x4, R14 ;  /* 0x00000004070e7825 */ /* 0x004fca00078e000e */
[----:B------:R1:W-:Y:S04]  /*06c0*/  STG.E desc[UR6][R14.64+0x4], R8 ;  /* 0x000004080e007986 */ /* 0x0003e8000c101906 */
[----:B------:R-:W2:Y:S02]  /*06d0*/  LDG.E.64 R16, desc[UR6][R2.64] ;  /* 0x0000000602107981 */ /* 0x000ea4000c1e1b00 */
[----:B--2---:R-:W-:-:S05]  /*06e0*/  IMAD.WIDE.U32 R16, R7, 0x4, R16 ;  /* 0x0000000407107825 */ /* 0x004fca00078e0010 */
[----:B------:R2:W-:Y:S04]  /*06f0*/  STG.E desc[UR6][R16.64+0x8], R8 ;  /* 0x0000080810007986 */ /* 0x0005e8000c101906 */
[----:B------:R-:W3:Y:S02]  /*0700*/  LDG.E.64 R18, desc[UR6][R2.64] ;  /* 0x0000000602127981 */ /* 0x000ee4000c1e1b00 */
[----:B---3--:R-:W-:-:S05]  /*0710*/  IMAD.WIDE.U32 R18, R7, 0x4, R18 ;  /* 0x0000000407127825 */ /* 0x008fca00078e0012 */
[----:B------:R3:W-:Y:S04]  /*0720*/  STG.E desc[UR6][R18.64+0xc], R8 ;  /* 0x00000c0812007986 */ /* 0x0007e8000c101906 */
[----:B------:R-:W4:Y:S02]  /*0730*/  LDG.E.64 R20, desc[UR6][R2.64] ;  /* 0x0000000602147981 */ /* 0x000f24000c1e1b00 */
[----:B----4-:R-:W-:-:S05]  /*0740*/  IMAD.WIDE.U32 R20, R7, 0x4, R20 ;  /* 0x0000000407147825 */ /* 0x010fca00078e0014 */
[----:B------:R3:W-:Y:S04]  /*0750*/  STG.E desc[UR6][R20.64+0x10], R8 ;  /* 0x0000100814007986 */ /* 0x0007e8000c101906 */
[----:B0-----:R-:W4:Y:S02]  /*0760*/  LDG.E.64 R10, desc[UR6][R2.64] ;  /* 0x00000006020a7981 */ /* 0x001f24000c1e1b00 */
[----:B----4-:R-:W-:-:S05]  /*0770*/  IMAD.WIDE.U32 R10, R7, 0x4, R10 ;  /* 0x00000004070a7825 */ /* 0x010fca00078e000a */
[----:B------:R3:W-:Y:S04]  /*0780*/  STG.E desc[UR6][R10.64+0x14], R8 ;  /* 0x000014080a007986 */ /* 0x0007e8000c101906 */
[----:B-1----:R-:W4:Y:S02]  /*0790*/  LDG.E.64 R14, desc[UR6][R2.64] ;  /* 0x00000006020e7981 */ /* 0x002f24000c1e1b00 */
[----:B----4-:R-:W-:-:S05]  /*07a0*/  IMAD.WIDE.U32 R14, R7, 0x4, R14 ;  /* 0x00000004070e7825 */ /* 0x010fca00078e000e */
[----:B------:R3:W-:Y:S04]  /*07b0*/  STG.E desc[UR6][R14.64+0x18], R8 ;  /* 0x000018080e007986 */ /* 0x0007e8000c101906 */
[----:B--2---:R-:W2:Y:S02]  /*07c0*/  LDG.E.64 R16, desc[UR6][R2.64] ;  /* 0x0000000602107981 */ /* 0x004ea4000c1e1b00 */
[----:B--2---:R-:W-:-:S04]  /*07d0*/  IMAD.WIDE.U32 R16, R7, 0x4, R16 ;  /* 0x0000000407107825 */ /* 0x004fc800078e0010 */
[----:B------:R-:W-:Y:S01]  /*07e0*/  VIADD R7, R7, 0x8 ;  /* 0x0000000807077836 */ /* 0x000fe20000000000 */
[----:B------:R3:W-:Y:S06]  /*07f0*/  STG.E desc[UR6][R16.64+0x1c], R8 ;  /* 0x00001c0810007986 */ /* 0x0007ec000c101906 */
.L_x_50:
[----:B------:R-:W-:Y:S05]  /*0800*/  @!P3 BRA `(.L_x_49) ;  /* 0x00000000007cb947 */ /* 0x000fea0003800000 */
[----:B------:R-:W-:Y:S01]  /*0810*/  ISETP.NE.AND P3, PT, R4, RZ, PT ;  /* 0x000000ff0400720c */ /* 0x000fe20003f65270 */
[----:B------:R-:W-:-:S12]  /*0820*/  @!P1 BRA `(.L_x_51) ;  /* 0x0000000000389947 */ /* 0x000fd80003800000 */
[----:B0--3--:R-:W2:Y:S01]  /*0830*/  LDG.E.64 R10, desc[UR6][R2.64] ;  /* 0x00000006020a7981 */ /* 0x009ea2000c1e1b00 */
        /* <DEDUP_REMOVED lines=9> */
[----:B------:R-:W2:Y:S02]  /*08d0*/  LDG.E.64 R18, desc[UR6][R2.64] ;  /* 0x0000000602127981 */ /* 0x000ea4000c1e1b00 */
[----:B--2---:R-:W-:-:S04]  /*08e0*/  IMAD.WIDE.U32 R18, R7, 0x4, R18 ;  /* 0x0000000407127825 */ /* 0x004fc800078e0012 */
[----:B------:R-:W-:Y:S01]  /*08f0*/  VIADD R7, R7, 0x4 ;  /* 0x0000000407077836 */ /* 0x000fe20000000000 */
[----:B------:R1:W-:Y:S06]  /*0900*/  STG.E desc[UR6][R18.64+0xc], R13 ;  /* 0x00000c0d12007986 */ /* 0x0003ec000c101906 */
.L_x_51:
[----:B------:R-:W-:Y:S05]  /*0910*/  @!P3 BRA `(.L_x_49) ;  /* 0x000000000038b947 */ /* 0x000fea0003800000 */
[----:B01-3--:R-:W2:Y:S01]  /*0920*/  LDG.E.64 R10, desc[UR6][R2.64] ;  /* 0x00000006020a7981 */ /* 0x00bea2000c1e1b00 */
[----:B------:R-:W0:Y:S01]  /*0930*/  LDC R13, c[0x0][0x390] ;  /* 0x0000e400ff0d7b82 */ /* 0x000e220000000800 */
[----:B------:R-:W-:Y:S01]  /*0940*/  ISETP.NE.AND P3, PT, R4, 0x1, PT ;  /* 0x000000010400780c */ /* 0x000fe20003f65270 */
[----:B--2---:R-:W-:-:S05]  /*0950*/  IMAD.WIDE.U32 R10, R7, 0x4, R10 ;  /* 0x00000004070a7825 */ /* 0x004fca00078e000a */
[----:B0-----:R2:W-:Y:S07]  /*0960*/  STG.E desc[UR6][R10.64], R13 ;  /* 0x0000000d0a007986 */ /* 0x0015ee000c101906 */
[----:B------:R-:W-:Y:S05]  /*0970*/  @!P3 BRA `(.L_x_49) ;  /* 0x000000000020b947 */ /* 0x000fea0003800000 */
[----:B--2---:R-:W2:Y:S01]  /*0980*/  LDG.E.64 R10, desc[UR6][R2.64] ;  /* 0x00000006020a7981 */ /* 0x004ea2000c1e1b00 */
[----:B------:R-:W-:Y:S01]  /*0990*/  ISETP.NE.AND P3, PT, R4, 0x2, PT ;  /* 0x000000020400780c */ /* 0x000fe20003f65270 */
[----:B--2---:R-:W-:-:S05]  /*09a0*/  IMAD.WIDE.U32 R10, R7, 0x4, R10 ;  /* 0x00000004070a7825 */ /* 0x004fca00078e000a */
[----:B------:R4:W-:Y:S07]  /*09b0*/  STG.E desc[UR6][R10.64+0x4], R13 ;  /* 0x0000040d0a007986 */ /* 0x0009ee000c101906 */
[----:B------:R-:W-:Y:S05]  /*09c0*/  @!P3 BRA `(.L_x_49) ;  /* 0x00000000000cb947 */ /* 0x000fea0003800000 */
[----:B------:R-:W4:Y:S02]  /*09d0*/  LDG.E.64 R2, desc[UR6][R2.64] ;  /* 0x0000000602027981 */ /* 0x000f24000c1e1b00 */
[----:B----4-:R-:W-:-:S05]  /*09e0*/  IMAD.WIDE.U32 R10, R7, 0x4, R2 ;  /* 0x00000004070a7825 */ /* 0x010fca00078e0002 */
[----:B------:R0:W-:Y:S02]  /*09f0*/  STG.E desc[UR6][R10.64+0x8], R13 ;  /* 0x0000080d0a007986 */ /* 0x0001e4000c101906 */
.L_x_49:
[----:B------:R-:W-:Y:S05]  /*0a00*/  @P2 BRA `(.L_x_52) ;  /* 0xfffffff400bc2947 */ /* 0x000fea000383ffff */
[----:B0-----:R-:W-:Y:S05]  /*0a10*/  EXIT ;  /* 0x000000000000794d */ /* 0x001fea0003800000 */
.L_x_53:
        /* <DEDUP_REMOVED lines=14> */
.L_x_55:


//--------------------- .nv.global.init           --------------------------
	.section	.nv.global.init,"aw",@progbits
.nv.global.init:
	.type		$str$1,@object
	.size		$str$1,($str - $str$1)
$str$1:
        /*0000*/ 	.byte	0x0a, 0x00
	.type		$str,@object
	.size		$str,(.L_0 - $str)
$str:
        /*0002*/ 	.byte	0x25, 0x64, 0x20, 0x00
.L_0:


//--------------------- .nv.shared.reserved.0     --------------------------
	.section	.nv.shared.reserved.0,"aw",@nobits
	.weak		__nv_reservedSMEM_offset_0_alias
	.size		__nv_reservedSMEM_offset_0_alias, 0, 64
	.other		__nv_reservedSMEM_offset_0_alias,@"STO_CUDA_RESERVED_SHARED STV_DEFAULT"
__nv_reservedSMEM_offset_0_alias:
	.zero		0
	.zero		64


//--------------------- .nv.constant0._Z11printTensorPPiii --------------------------
	.section	.nv.constant0._Z11printTensorPPiii,"a",@progbits
	.sectionflags	@""
	.align	4
.nv.constant0._Z11printTensorPPiii:
	.zero		912


//--------------------- .nv.constant0._Z6assignPPiiii --------------------------
	.section	.nv.constant0._Z6assignPPiiii,"a",@progbits
	.sectionflags	@""
	.align	4
.nv.constant0._Z6assignPPiiii:
	.zero		916


//--------------------- SYMBOLS --------------------------

	.type		.nv.reservedSmem.offset0,@object
	.size		.nv.reservedSmem.offset0,0x4
	.type		vprintf,@function
